//
// Generated by NVIDIA NVVM Compiler
//
// Compiler Build ID: CL-36424714
// Cuda compilation tools, release 13.0, V13.0.88
// Based on NVVM 20.0.0
//

.version 9.0
.target sm_100
.address_size 64

	// .globl	_Z14compute_forcesPiS_PfS0_iif

.visible .entry _Z14compute_forcesPiS_PfS0_iif(
	.param .u64 .ptr .align 1 _Z14compute_forcesPiS_PfS0_iif_param_0,
	.param .u64 .ptr .align 1 _Z14compute_forcesPiS_PfS0_iif_param_1,
	.param .u64 .ptr .align 1 _Z14compute_forcesPiS_PfS0_iif_param_2,
	.param .u64 .ptr .align 1 _Z14compute_forcesPiS_PfS0_iif_param_3,
	.param .u32 _Z14compute_forcesPiS_PfS0_iif_param_4,
	.param .u32 _Z14compute_forcesPiS_PfS0_iif_param_5,
	.param .f32 _Z14compute_forcesPiS_PfS0_iif_param_6
)
{
	.reg .pred 	%p<22>;
	.reg .b32 	%r<56>;
	.reg .b32 	%f<132>;
	.reg .b64 	%rd<30>;

	ld.param.u64 	%rd6, [_Z14compute_forcesPiS_PfS0_iif_param_0];
	ld.param.u64 	%rd7, [_Z14compute_forcesPiS_PfS0_iif_param_1];
	ld.param.u64 	%rd8, [_Z14compute_forcesPiS_PfS0_iif_param_2];
	ld.param.u64 	%rd5, [_Z14compute_forcesPiS_PfS0_iif_param_3];
	ld.param.u32 	%r23, [_Z14compute_forcesPiS_PfS0_iif_param_4];
	ld.param.u32 	%r22, [_Z14compute_forcesPiS_PfS0_iif_param_5];
	ld.param.f32 	%f17, [_Z14compute_forcesPiS_PfS0_iif_param_6];
	cvta.to.global.u64 	%rd1, %rd7;
	cvta.to.global.u64 	%rd2, %rd6;
	cvta.to.global.u64 	%rd3, %rd8;
	mov.u32 	%r24, %ctaid.x;
	mov.u32 	%r25, %ntid.x;
	mov.u32 	%r26, %tid.x;
	mad.lo.s32 	%r1, %r24, %r25, %r26;
	setp.ge.s32 	%p1, %r1, %r23;
	@%p1 bra 	$L__BB0_20;
	cvta.to.global.u64 	%rd9, %rd5;
	mul.lo.s32 	%r28, %r1, 3;
	mul.wide.s32 	%rd10, %r28, 4;
	add.s64 	%rd11, %rd3, %rd10;
	ld.global.f32 	%f1, [%rd11];
	ld.global.f32 	%f2, [%rd11+4];
	ld.global.f32 	%f3, [%rd11+8];
	add.s64 	%rd4, %rd9, %rd10;
	mov.b32 	%r29, 0;
	st.global.u32 	[%rd4], %r29;
	st.global.u32 	[%rd4+4], %r29;
	st.global.u32 	[%rd4+8], %r29;
	div.rn.f32 	%f18, %f1, %f17;
	cvt.rzi.s32.f32 	%r30, %f18;
	div.rn.f32 	%f19, %f2, %f17;
	cvt.rzi.s32.f32 	%r31, %f19;
	div.rn.f32 	%f20, %f3, %f17;
	cvt.rzi.s32.f32 	%r32, %f20;
	add.s32 	%r2, %r30, %r22;
	add.s32 	%r3, %r31, %r22;
	add.s32 	%r33, %r32, %r22;
	mul.f32 	%f4, %f17, %f17;
	add.s32 	%r34, %r33, -1;
	rem.s32 	%r35, %r34, %r22;
	mul.lo.s32 	%r4, %r35, %r22;
	rem.s32 	%r36, %r33, %r22;
	mul.lo.s32 	%r5, %r36, %r22;
	add.s32 	%r37, %r33, 1;
	rem.s32 	%r38, %r37, %r22;
	mul.lo.s32 	%r6, %r38, %r22;
	mov.b32 	%r51, -1;
$L__BB0_2:
	add.s32 	%r40, %r2, %r51;
	rem.s32 	%r8, %r40, %r22;
	mov.b32 	%r52, -1;
$L__BB0_3:
	add.s32 	%r41, %r3, %r52;
	rem.s32 	%r10, %r41, %r22;
	add.s32 	%r42, %r4, %r10;
	mad.lo.s32 	%r43, %r42, %r22, %r8;
	mul.wide.s32 	%rd12, %r43, 4;
	add.s64 	%rd13, %rd2, %rd12;
	ld.global.u32 	%r53, [%rd13];
	setp.eq.s32 	%p2, %r53, -1;
	@%p2 bra 	$L__BB0_8;
$L__BB0_4:
	setp.eq.s32 	%p3, %r53, %r1;
	@%p3 bra 	$L__BB0_7;
	mul.lo.s32 	%r44, %r53, 3;
	mul.wide.s32 	%rd14, %r44, 4;
	add.s64 	%rd15, %rd3, %rd14;
	ld.global.f32 	%f21, [%rd15];
	sub.f32 	%f22, %f21, %f1;
	ld.global.f32 	%f23, [%rd15+4];
	sub.f32 	%f24, %f23, %f2;
	ld.global.f32 	%f25, [%rd15+8];
	sub.f32 	%f26, %f25, %f3;
	div.rn.f32 	%f27, %f22, 0f41A00000;
	mov.f32 	%f28, 0f3F000000;
	copysign.f32 	%f29, %f27, %f28;
	add.rz.f32 	%f30, %f27, %f29;
	cvt.rzi.f32.f32 	%f31, %f30;
	mul.f32 	%f32, %f31, 0f41A00000;
	sub.f32 	%f5, %f22, %f32;
	div.rn.f32 	%f33, %f24, 0f41A00000;
	copysign.f32 	%f34, %f33, %f28;
	add.rz.f32 	%f35, %f33, %f34;
	cvt.rzi.f32.f32 	%f36, %f35;
	mul.f32 	%f37, %f36, 0f41A00000;
	sub.f32 	%f6, %f24, %f37;
	div.rn.f32 	%f38, %f26, 0f41A00000;
	copysign.f32 	%f39, %f38, %f28;
	add.rz.f32 	%f40, %f38, %f39;
	cvt.rzi.f32.f32 	%f41, %f40;
	mul.f32 	%f42, %f41, 0f41A00000;
	sub.f32 	%f7, %f26, %f42;
	mul.f32 	%f43, %f6, %f6;
	fma.rn.f32 	%f44, %f5, %f5, %f43;
	fma.rn.f32 	%f8, %f7, %f7, %f44;
	setp.geu.f32 	%p4, %f8, %f4;
	setp.leu.f32 	%p5, %f8, 0f2B8CBCCC;
	or.pred  	%p6, %p4, %p5;
	@%p6 bra 	$L__BB0_7;
	rcp.rn.f32 	%f45, %f8;
	mul.f32 	%f46, %f45, %f45;
	mul.f32 	%f47, %f45, %f46;
	mul.f32 	%f48, %f47, 0f42400000;
	add.f32 	%f49, %f47, 0fBF000000;
	mul.f32 	%f50, %f48, %f49;
	mul.f32 	%f51, %f45, %f50;
	mul.f32 	%f52, %f5, %f51;
	atom.global.add.f32 	%f53, [%rd4], %f52;
	mul.f32 	%f54, %f6, %f51;
	atom.global.add.f32 	%f55, [%rd4+4], %f54;
	mul.f32 	%f56, %f7, %f51;
	atom.global.add.f32 	%f57, [%rd4+8], %f56;
$L__BB0_7:
	mul.wide.s32 	%rd16, %r53, 4;
	add.s64 	%rd17, %rd1, %rd16;
	ld.global.u32 	%r53, [%rd17];
	setp.ne.s32 	%p7, %r53, -1;
	@%p7 bra 	$L__BB0_4;
$L__BB0_8:
	add.s32 	%r45, %r5, %r10;
	mad.lo.s32 	%r46, %r45, %r22, %r8;
	mul.wide.s32 	%rd18, %r46, 4;
	add.s64 	%rd19, %rd2, %rd18;
	ld.global.u32 	%r54, [%rd19];
	setp.eq.s32 	%p8, %r54, -1;
	@%p8 bra 	$L__BB0_13;
$L__BB0_9:
	setp.eq.s32 	%p9, %r54, %r1;
	@%p9 bra 	$L__BB0_12;
	mul.lo.s32 	%r47, %r54, 3;
	mul.wide.s32 	%rd20, %r47, 4;
	add.s64 	%rd21, %rd3, %rd20;
	ld.global.f32 	%f58, [%rd21];
	sub.f32 	%f59, %f58, %f1;
	ld.global.f32 	%f60, [%rd21+4];
	sub.f32 	%f61, %f60, %f2;
	ld.global.f32 	%f62, [%rd21+8];
	sub.f32 	%f63, %f62, %f3;
	div.rn.f32 	%f64, %f59, 0f41A00000;
	mov.f32 	%f65, 0f3F000000;
	copysign.f32 	%f66, %f64, %f65;
	add.rz.f32 	%f67, %f64, %f66;
	cvt.rzi.f32.f32 	%f68, %f67;
	mul.f32 	%f69, %f68, 0f41A00000;
	sub.f32 	%f9, %f59, %f69;
	div.rn.f32 	%f70, %f61, 0f41A00000;
	copysign.f32 	%f71, %f70, %f65;
	add.rz.f32 	%f72, %f70, %f71;
	cvt.rzi.f32.f32 	%f73, %f72;
	mul.f32 	%f74, %f73, 0f41A00000;
	sub.f32 	%f10, %f61, %f74;
	div.rn.f32 	%f75, %f63, 0f41A00000;
	copysign.f32 	%f76, %f75, %f65;
	add.rz.f32 	%f77, %f75, %f76;
	cvt.rzi.f32.f32 	%f78, %f77;
	mul.f32 	%f79, %f78, 0f41A00000;
	sub.f32 	%f11, %f63, %f79;
	mul.f32 	%f80, %f10, %f10;
	fma.rn.f32 	%f81, %f9, %f9, %f80;
	fma.rn.f32 	%f12, %f11, %f11, %f81;
	setp.geu.f32 	%p10, %f12, %f4;
	setp.leu.f32 	%p11, %f12, 0f2B8CBCCC;
	or.pred  	%p12, %p10, %p11;
	@%p12 bra 	$L__BB0_12;
	rcp.rn.f32 	%f82, %f12;
	mul.f32 	%f83, %f82, %f82;
	mul.f32 	%f84, %f82, %f83;
	mul.f32 	%f85, %f84, 0f42400000;
	add.f32 	%f86, %f84, 0fBF000000;
	mul.f32 	%f87, %f85, %f86;
	mul.f32 	%f88, %f82, %f87;
	mul.f32 	%f89, %f9, %f88;
	atom.global.add.f32 	%f90, [%rd4], %f89;
	mul.f32 	%f91, %f10, %f88;
	atom.global.add.f32 	%f92, [%rd4+4], %f91;
	mul.f32 	%f93, %f11, %f88;
	atom.global.add.f32 	%f94, [%rd4+8], %f93;
$L__BB0_12:
	mul.wide.s32 	%rd22, %r54, 4;
	add.s64 	%rd23, %rd1, %rd22;
	ld.global.u32 	%r54, [%rd23];
	setp.ne.s32 	%p13, %r54, -1;
	@%p13 bra 	$L__BB0_9;
$L__BB0_13:
	add.s32 	%r48, %r6, %r10;
	mad.lo.s32 	%r49, %r48, %r22, %r8;
	mul.wide.s32 	%rd24, %r49, 4;
	add.s64 	%rd25, %rd2, %rd24;
	ld.global.u32 	%r55, [%rd25];
	setp.eq.s32 	%p14, %r55, -1;
	@%p14 bra 	$L__BB0_18;
$L__BB0_14:
	setp.eq.s32 	%p15, %r55, %r1;
	@%p15 bra 	$L__BB0_17;
	mul.lo.s32 	%r50, %r55, 3;
	mul.wide.s32 	%rd26, %r50, 4;
	add.s64 	%rd27, %rd3, %rd26;
	ld.global.f32 	%f95, [%rd27];
	sub.f32 	%f96, %f95, %f1;
	ld.global.f32 	%f97, [%rd27+4];
	sub.f32 	%f98, %f97, %f2;
	ld.global.f32 	%f99, [%rd27+8];
	sub.f32 	%f100, %f99, %f3;
	div.rn.f32 	%f101, %f96, 0f41A00000;
	mov.f32 	%f102, 0f3F000000;
	copysign.f32 	%f103, %f101, %f102;
	add.rz.f32 	%f104, %f101, %f103;
	cvt.rzi.f32.f32 	%f105, %f104;
	mul.f32 	%f106, %f105, 0f41A00000;
	sub.f32 	%f13, %f96, %f106;
	div.rn.f32 	%f107, %f98, 0f41A00000;
	copysign.f32 	%f108, %f107, %f102;
	add.rz.f32 	%f109, %f107, %f108;
	cvt.rzi.f32.f32 	%f110, %f109;
	mul.f32 	%f111, %f110, 0f41A00000;
	sub.f32 	%f14, %f98, %f111;
	div.rn.f32 	%f112, %f100, 0f41A00000;
	copysign.f32 	%f113, %f112, %f102;
	add.rz.f32 	%f114, %f112, %f113;
	cvt.rzi.f32.f32 	%f115, %f114;
	mul.f32 	%f116, %f115, 0f41A00000;
	sub.f32 	%f15, %f100, %f116;
	mul.f32 	%f117, %f14, %f14;
	fma.rn.f32 	%f118, %f13, %f13, %f117;
	fma.rn.f32 	%f16, %f15, %f15, %f118;
	setp.geu.f32 	%p16, %f16, %f4;
	setp.leu.f32 	%p17, %f16, 0f2B8CBCCC;
	or.pred  	%p18, %p16, %p17;
	@%p18 bra 	$L__BB0_17;
	rcp.rn.f32 	%f119, %f16;
	mul.f32 	%f120, %f119, %f119;
	mul.f32 	%f121, %f119, %f120;
	mul.f32 	%f122, %f121, 0f42400000;
	add.f32 	%f123, %f121, 0fBF000000;
	mul.f32 	%f124, %f122, %f123;
	mul.f32 	%f125, %f119, %f124;
	mul.f32 	%f126, %f13, %f125;
	atom.global.add.f32 	%f127, [%rd4], %f126;
	mul.f32 	%f128, %f14, %f125;
	atom.global.add.f32 	%f129, [%rd4+4], %f128;
	mul.f32 	%f130, %f15, %f125;
	atom.global.add.f32 	%f131, [%rd4+8], %f130;
$L__BB0_17:
	mul.wide.s32 	%rd28, %r55, 4;
	add.s64 	%rd29, %rd1, %rd28;
	ld.global.u32 	%r55, [%rd29];
	setp.ne.s32 	%p19, %r55, -1;
	@%p19 bra 	$L__BB0_14;
$L__BB0_18:
	add.s32 	%r52, %r52, 1;
	setp.ne.s32 	%p20, %r52, 2;
	@%p20 bra 	$L__BB0_3;
	add.s32 	%r51, %r51, 1;
	setp.ne.s32 	%p21, %r51, 2;
	@%p21 bra 	$L__BB0_2;
$L__BB0_20:
	ret;

}


// ===== COMPILED SASS (sm_100) =====

	.target	sm_100

	.elftype	@"ET_EXEC"


//--------------------- .note.nv.tkinfo           --------------------------
	.section	.note.nv.tkinfo,"",@"SHT_NOTE"
	.sectionflags	@"SHF_NOTE_NV_TKINFO"
	.tkinfo
        /*0018*/ 	.word	0x00000002
        /*0030*/ 	.string	""
        /*0030*/ 	.string	"ptxas"
        /*0030*/ 	.string	"Cuda compilation tools, release 13.0, V13.0.88"
        /*0030*/ 	.string	"Build cuda_13.0.r13.0/compiler.36424714_0"
        /*0030*/ 	.string	"-arch sm_100 -m 64 "



//--------------------- .note.nv.cuinfo           --------------------------
	.section	.note.nv.cuinfo,"",@"SHT_NOTE"
	.sectionflags	@"SHF_NOTE_NV_CUINFO"
        /*0018*/ 	.short	0x0002
        /*001a*/ 	.short	0x0064
        /*001c*/ 	.short	0x0082
	.zero		2


//--------------------- .nv.info                  --------------------------
	.section	.nv.info,"",@"SHT_CUDA_INFO"
	.align	4


	//----- nvinfo : EIATTR_REGCOUNT
	.align		4
        /*0000*/ 	.byte	0x04, 0x2f
        /*0002*/ 	.short	(.L_1 - .L_0)
	.align		4
.L_0:
        /*0004*/ 	.word	index@(_Z14compute_forcesPiS_PfS0_iif)
        /*0008*/ 	.word	0x00000021


	//----- nvinfo : EIATTR_FRAME_SIZE
	.align		4
.L_1:
        /*000c*/ 	.byte	0x04, 0x11
        /*000e*/ 	.short	(.L_3 - .L_2)
	.align		4
.L_2:
        /*0010*/ 	.word	index@($__internal_1_$__cuda_sm3x_div_rn_noftz_f32_slowpath)
        /*0014*/ 	.word	0x00000000


	//----- nvinfo : EIATTR_FRAME_SIZE
	.align		4
.L_3:
        /*0018*/ 	.byte	0x04, 0x11
        /*001a*/ 	.short	(.L_5 - .L_4)
	.align		4
.L_4:
        /*001c*/ 	.word	index@($__internal_0_$__cuda_sm20_rcp_rn_f32_slowpath)
        /*0020*/ 	.word	0x00000000


	//----- nvinfo : EIATTR_FRAME_SIZE
	.align		4
.L_5:
        /*0024*/ 	.byte	0x04, 0x11
        /*0026*/ 	.short	(.L_7 - .L_6)
	.align		4
.L_6:
        /*0028*/ 	.word	index@(_Z14compute_forcesPiS_PfS0_iif)
        /*002c*/ 	.word	0x00000000


	//----- nvinfo : EIATTR_MIN_STACK_SIZE
	.align		4
.L_7:
        /*0030*/ 	.byte	0x04, 0x12
        /*0032*/ 	.short	(.L_9 - .L_8)
	.align		4
.L_8:
        /*0034*/ 	.word	index@(_Z14compute_forcesPiS_PfS0_iif)
        /*0038*/ 	.word	0x00000000
.L_9:


//--------------------- .nv.compat                --------------------------
	.section	.nv.compat,"",@"SHT_CUDA_COMPAT_INFO"
	.align	4
        /*0000*/ 	.byte	0x02, 0x09, 0x00, 0x00, 0x02, 0x02, 0x01, 0x00, 0x02, 0x05, 0x05, 0x00, 0x03, 0x07, 0x01, 0x01
        /*0010*/ 	.byte	0x02, 0x03, 0x00, 0x00, 0x02, 0x06, 0x01, 0x00, 0x04, 0x0b, 0x08, 0x00, 0x01, 0x00, 0x00, 0x00
        /*0020*/ 	.byte	0x00, 0x00, 0x00, 0x00


//--------------------- .nv.info._Z14compute_forcesPiS_PfS0_iif --------------------------
	.section	.nv.info._Z14compute_forcesPiS_PfS0_iif,"",@"SHT_CUDA_INFO"
	.sectionflags	@""
	.align	4


	//----- nvinfo : EIATTR_CUDA_API_VERSION
	.align		4
        /*0000*/ 	.byte	0x04, 0x37
        /*0002*/ 	.short	(.L_11 - .L_10)
.L_10:
        /*0004*/ 	.word	0x00000082


	//----- nvinfo : EIATTR_KPARAM_INFO
	.align		4
.L_11:
        /*0008*/ 	.byte	0x04, 0x17
        /*000a*/ 	.short	(.L_13 - .L_12)
.L_12:
        /*000c*/ 	.word	0x00000000
        /*0010*/ 	.short	0x0006
        /*0012*/ 	.short	0x0028
        /*0014*/ 	.byte	0x00, 0xf0, 0x11, 0x00


	//----- nvinfo : EIATTR_KPARAM_INFO
	.align		4
.L_13:
        /*0018*/ 	.byte	0x04, 0x17
        /*001a*/ 	.short	(.L_15 - .L_14)
.L_14:
        /*001c*/ 	.word	0x00000000
        /*0020*/ 	.short	0x0005
        /*0022*/ 	.short	0x0024
        /*0024*/ 	.byte	0x00, 0xf0, 0x11, 0x00


	//----- nvinfo : EIATTR_KPARAM_INFO
	.align		4
.L_15:
        /*0028*/ 	.byte	0x04, 0x17
        /*002a*/ 	.short	(.L_17 - .L_16)
.L_16:
        /*002c*/ 	.word	0x00000000
        /*0030*/ 	.short	0x0004
        /*0032*/ 	.short	0x0020
        /*0034*/ 	.byte	0x00, 0xf0, 0x11, 0x00


	//----- nvinfo : EIATTR_KPARAM_INFO
	.align		4
.L_17:
        /*0038*/ 	.byte	0x04, 0x17
        /*003a*/ 	.short	(.L_19 - .L_18)
.L_18:
        /*003c*/ 	.word	0x00000000
        /*0040*/ 	.short	0x0003
        /*0042*/ 	.short	0x0018
        /*0044*/ 	.byte	0x00, 0xf5, 0x21, 0x00


	//----- nvinfo : EIATTR_KPARAM_INFO
	.align		4
.L_19:
        /*0048*/ 	.byte	0x04, 0x17
        /*004a*/ 	.short	(.L_21 - .L_20)
.L_20:
        /*004c*/ 	.word	0x00000000
        /*0050*/ 	.short	0x0002
        /*0052*/ 	.short	0x0010
        /*0054*/ 	.byte	0x00, 0xf5, 0x21, 0x00


	//----- nvinfo : EIATTR_KPARAM_INFO
	.align		4
.L_21:
        /*0058*/ 	.byte	0x04, 0x17
        /*005a*/ 	.short	(.L_23 - .L_22)
.L_22:
        /*005c*/ 	.word	0x00000000
        /*0060*/ 	.short	0x0001
        /*0062*/ 	.short	0x0008
        /*0064*/ 	.byte	0x00, 0xf5, 0x21, 0x00


	//----- nvinfo : EIATTR_KPARAM_INFO
	.align		4
.L_23:
        /*0068*/ 	.byte	0x04, 0x17
        /*006a*/ 	.short	(.L_25 - .L_24)
.L_24:
        /*006c*/ 	.word	0x00000000
        /*0070*/ 	.short	0x0000
        /*0072*/ 	.short	0x0000
        /*0074*/ 	.byte	0x00, 0xf5, 0x21, 0x00


	//----- nvinfo : EIATTR_SPARSE_MMA_MASK
	.align		4
.L_25:
        /*0078*/ 	.byte	0x03, 0x50
        /*007a*/ 	.short	0x0000


	//----- nvinfo : EIATTR_MAXREG_COUNT
	.align		4
        /*007c*/ 	.byte	0x03, 0x1b
        /*007e*/ 	.short	0x00ff


	//----- nvinfo : EIATTR_MERCURY_ISA_VERSION
	.align		4
        /*0080*/ 	.byte	0x03, 0x5f
        /*0082*/ 	.short	0x0101


	//----- nvinfo : EIATTR_VRC_CTA_INIT_COUNT
	.align		4
        /*0084*/ 	.byte	0x02, 0x4a
	.zero		1
	.zero		1


	//----- nvinfo : EIATTR_EXIT_INSTR_OFFSETS
	.align		4
        /*0088*/ 	.byte	0x04, 0x1c
        /*008a*/ 	.short	(.L_27 - .L_26)


	//   ....[0]....
.L_26:
        /*008c*/ 	.word	0x00000070


	//   ....[1]....
        /*0090*/ 	.word	0x00002250


	//----- nvinfo : EIATTR_CRS_STACK_SIZE
	.align		4
.L_27:
        /*0094*/ 	.byte	0x04, 0x1e
        /*0096*/ 	.short	(.L_29 - .L_28)
.L_28:
        /*0098*/ 	.word	0x00000000


	//----- nvinfo : EIATTR_CBANK_PARAM_SIZE
	.align		4
.L_29:
        /*009c*/ 	.byte	0x03, 0x19
        /*009e*/ 	.short	0x002c


	//----- nvinfo : EIATTR_PARAM_CBANK
	.align		4
        /*00a0*/ 	.byte	0x04, 0x0a
        /*00a2*/ 	.short	(.L_31 - .L_30)
	.align		4
.L_30:
        /*00a4*/ 	.word	index@(.nv.constant0._Z14compute_forcesPiS_PfS0_iif)
        /*00a8*/ 	.short	0x0380
        /*00aa*/ 	.short	0x002c


	//----- nvinfo : EIATTR_SW_WAR
	.align		4
.L_31:
        /*00ac*/ 	.byte	0x04, 0x36
        /*00ae*/ 	.short	(.L_33 - .L_32)
.L_32:
        /*00b0*/ 	.word	0x00000008
.L_33:


//--------------------- .nv.callgraph             --------------------------
	.section	.nv.callgraph,"",@"SHT_CUDA_CALLGRAPH"
	.align	4
	.sectionentsize	8
	.align		4
        /*0000*/ 	.word	0x00000000
	.align		4
        /*0004*/ 	.word	0xffffffff
	.align		4
        /*0008*/ 	.word	0x00000000
	.align		4
        /*000c*/ 	.word	0xfffffffe
	.align		4
        /*0010*/ 	.word	0x00000000
	.align		4
        /*0014*/ 	.word	0xfffffffd
	.align		4
        /*0018*/ 	.word	0x00000000
	.align		4
        /*001c*/ 	.word	0xfffffffc


//--------------------- .text._Z14compute_forcesPiS_PfS0_iif --------------------------
	.section	.text._Z14compute_forcesPiS_PfS0_iif,"ax",@progbits
	.align	128
        .global         _Z14compute_forcesPiS_PfS0_iif
        .type           _Z14compute_forcesPiS_PfS0_iif,@function
        .size           _Z14compute_forcesPiS_PfS0_iif,(.L_x_68 - _Z14compute_forcesPiS_PfS0_iif)
        .other          _Z14compute_forcesPiS_PfS0_iif,@"STO_CUDA_ENTRY STV_DEFAULT"
_Z14compute_forcesPiS_PfS0_iif:
.text._Z14compute_forcesPiS_PfS0_iif:
[----:B------:R-:W-:Y:S01]  /*0000*/  LDC R1, c[0x0][0x37c] ;  /* 0x0000df00ff017b82 */ /* 0x000fe20000000800 */
[----:B------:R-:W0:Y:S07]  /*0010*/  S2R R0, SR_TID.X ;  /* 0x0000000000007919 */ /* 0x000e2e0000002100 */
[----:B------:R-:W0:Y:S01]  /*0020*/  S2UR UR4, SR_CTAID.X ;  /* 0x00000000000479c3 */ /* 0x000e220000002500 */
[----:B------:R-:W1:Y:S07]  /*0030*/  LDCU UR5, c[0x0][0x3a0] ;  /* 0x00007400ff0577ac */ /* 0x000e6e0008000800 */
[----:B------:R-:W0:Y:S02]  /*0040*/  LDC R17, c[0x0][0x360] ;  /* 0x0000d800ff117b82 */ /* 0x000e240000000800 */
[----:B0-----:R-:W-:-:S05]  /*0050*/  IMAD R17, R17, UR4, R0 ;  /* 0x0000000411117c24 */ /* 0x001fca000f8e0200 */
[----:B-1----:R-:W-:-:S13]  /*0060*/  ISETP.GE.AND P0, PT, R17, UR5, PT ;  /* 0x0000000511007c0c */ /* 0x002fda000bf06270 */
[----:B------:R-:W-:Y:S05]  /*0070*/  @P0 EXIT ;  /* 0x000000000000094d */ /* 0x000fea0003800000 */
[----:B------:R-:W0:Y:S01]  /*0080*/  LDC.64 R4, c[0x0][0x390] ;  /* 0x0000e400ff047b82 */ /* 0x000e220000000a00 */
[----:B------:R-:W1:Y:S01]  /*0090*/  LDCU.64 UR4, c[0x0][0x358] ;  /* 0x00006b00ff0477ac */ /* 0x000e620008000a00 */
[----:B------:R-:W-:-:S06]  /*00a0*/  IMAD R7, R17, 0x3, RZ ;  /* 0x0000000311077824 */ /* 0x000fcc00078e02ff */
[----:B------:R-:W2:Y:S08]  /*00b0*/  LDC R8, c[0x0][0x3a8] ;  /* 0x0000ea00ff087b82 */ /* 0x000eb00000000800 */
[----:B------:R-:W3:Y:S01]  /*00c0*/  LDC.64 R20, c[0x0][0x398] ;  /* 0x0000e600ff147b82 */ /* 0x000ee20000000a00 */
[----:B0-----:R-:W-:-:S05]  /*00d0*/  IMAD.WIDE R4, R7, 0x4, R4 ;  /* 0x0000000407047825 */ /* 0x001fca00078e0204 */
[----:B-1----:R-:W4:Y:S01]  /*00e0*/  LDG.E R3, desc[UR4][R4.64] ;  /* 0x0000000404037981 */ /* 0x002f22000c1e1900 */
[----:B--2---:R-:W0:Y:S03]  /*00f0*/  MUFU.RCP R6, R8 ;  /* 0x0000000800067308 */ /* 0x004e260000001000 */
[----:B------:R-:W5:Y:S04]  /*0100*/  LDG.E R2, desc[UR4][R4.64+0x4] ;  /* 0x0000040404027981 */ /* 0x000f68000c1e1900 */
[----:B------:R1:W5:Y:S01]  /*0110*/  LDG.E R0, desc[UR4][R4.64+0x8] ;  /* 0x0000080404007981 */ /* 0x000362000c1e1900 */
[----:B------:R-:W-:Y:S01]  /*0120*/  BSSY.RECONVERGENT B2, `(.L_x_0) ;  /* 0x0000011000027945 */ /* 0x000fe20003800200 */
[----:B---3--:R-:W-:-:S05]  /*0130*/  IMAD.WIDE R20, R7, 0x4, R20 ;  /* 0x0000000407147825 */ /* 0x008fca00078e0214 */
[----:B------:R2:W-:Y:S04]  /*0140*/  STG.E desc[UR4][R20.64], RZ ;  /* 0x000000ff14007986 */ /* 0x0005e8000c101904 */
[----:B------:R2:W-:Y:S01]  /*0150*/  STG.E desc[UR4][R20.64+0x4], RZ ;  /* 0x000004ff14007986 */ /* 0x0005e2000c101904 */
[----:B0-----:R-:W-:-:S03]  /*0160*/  FFMA R7, R6, -R8, 1 ;  /* 0x3f80000006077423 */ /* 0x001fc60000000808 */
[----:B------:R2:W-:Y:S01]  /*0170*/  STG.E desc[UR4][R20.64+0x8], RZ ;  /* 0x000008ff14007986 */ /* 0x0005e2000c101904 */
[----:B------:R-:W-:Y:S01]  /*0180*/  FFMA R6, R6, R7, R6 ;  /* 0x0000000706067223 */ /* 0x000fe20000000006 */
[----:B----4-:R-:W0:Y:S03]  /*0190*/  FCHK P0, R3, R8 ;  /* 0x0000000803007302 */ /* 0x010e260000000000 */
[----:B-1----:R-:W-:-:S04]  /*01a0*/  FFMA R4, R3, R6, RZ ;  /* 0x0000000603047223 */ /* 0x002fc800000000ff */
[----:B------:R-:W-:-:S04]  /*01b0*/  FFMA R5, R4, -R8, R3 ;  /* 0x8000000804057223 */ /* 0x000fc80000000003 */
[----:B------:R-:W-:Y:S01]  /*01c0*/  FFMA R7, R6, R5, R4 ;  /* 0x0000000506077223 */ /* 0x000fe20000000004 */
[----:B0-2---:R-:W-:Y:S06]  /*01d0*/  @!P0 BRA `(.L_x_1) ;  /* 0x0000000000148947 */ /* 0x005fec0003800000 */
[----:B------:R-:W0:Y:S01]  /*01e0*/  LDCU UR6, c[0x0][0x3a8] ;  /* 0x00007500ff0677ac */ /* 0x000e220008000800 */
[----:B------:R-:W-:Y:S02]  /*01f0*/  MOV R23, R3 ;  /* 0x0000000300177202 */ /* 0x000fe40000000f00 */
[----:B------:R-:W-:Y:S02]  /*0200*/  MOV R24, 0x230 ;  /* 0x0000023000187802 */ /* 0x000fe40000000f00 */
[----:B0-----:R-:W-:-:S07]  /*0210*/  MOV R7, UR6 ;  /* 0x0000000600077c02 */ /* 0x001fce0008000f00 */
[----:B-----5:R-:W-:Y:S05]  /*0220*/  CALL.REL.NOINC `($__internal_1_$__cuda_sm3x_div_rn_noftz_f32_slowpath) ;  /* 0x0000002000e07944 */ /* 0x020fea0003c00000 */
.L_x_1:
[----:B------:R-:W-:Y:S05]  /*0230*/  BSYNC.RECONVERGENT B2 ;  /* 0x0000000000027941 */ /* 0x000fea0003800200 */
.L_x_0:
[----:B------:R-:W0:Y:S01]  /*0240*/  LDC R9, c[0x0][0x3a8] ;  /* 0x0000ea00ff097b82 */ /* 0x000e220000000800 */
[----:B------:R-:W-:Y:S01]  /*0250*/  F2I.TRUNC.NTZ R22, R7 ;  /* 0x0000000700167305 */ /* 0x000fe2000020f100 */
[----:B------:R-:W-:Y:S07]  /*0260*/  BSSY.RECONVERGENT B2, `(.L_x_2) ;  /* 0x000000f000027945 */ /* 0x000fee0003800200 */
[----:B0-----:R-:W0:Y:S08]  /*0270*/  MUFU.RCP R4, R9 ;  /* 0x0000000900047308 */ /* 0x001e300000001000 */
[----:B-----5:R-:W1:Y:S01]  /*0280*/  FCHK P0, R2, R9 ;  /* 0x0000000902007302 */ /* 0x020e620000000000 */
[----:B0-----:R-:W-:-:S04]  /*0290*/  FFMA R5, R4, -R9, 1 ;  /* 0x3f80000004057423 */ /* 0x001fc80000000809 */
[----:B------:R-:W-:-:S04]  /*02a0*/  FFMA R6, R4, R5, R4 ;  /* 0x0000000504067223 */ /* 0x000fc80000000004 */
[----:B------:R-:W-:-:S04]  /*02b0*/  FFMA R5, R2, R6, RZ ;  /* 0x0000000602057223 */ /* 0x000fc800000000ff */
[----:B------:R-:W-:-:S04]  /*02c0*/  FFMA R4, R5, -R9, R2 ;  /* 0x8000000905047223 */ /* 0x000fc80000000002 */
[----:B------:R-:W-:Y:S01]  /*02d0*/  FFMA R15, R6, R4, R5 ;  /* 0x00000004060f7223 */ /* 0x000fe20000000005 */
[----:B-1----:R-:W-:Y:S06]  /*02e0*/  @!P0 BRA `(.L_x_3) ;  /* 0x0000000000188947 */ /* 0x002fec0003800000 */
[----:B------:R-:W0:Y:S01]  /*02f0*/  LDCU UR6, c[0x0][0x3a8] ;  /* 0x00007500ff0677ac */ /* 0x000e220008000800 */
[----:B------:R-:W-:Y:S01]  /*0300*/  IMAD.MOV.U32 R23, RZ, RZ, R2 ;  /* 0x000000ffff177224 */ /* 0x000fe200078e0002 */
[----:B------:R-:W-:Y:S02]  /*0310*/  MOV R24, 0x340 ;  /* 0x0000034000187802 */ /* 0x000fe40000000f00 */
[----:B0-----:R-:W-:-:S07]  /*0320*/  MOV R7, UR6 ;  /* 0x0000000600077c02 */ /* 0x001fce0008000f00 */
[----:B------:R-:W-:Y:S05]  /*0330*/  CALL.REL.NOINC `($__internal_1_$__cuda_sm3x_div_rn_noftz_f32_slowpath) ;  /* 0x00000020009c7944 */ /* 0x000fea0003c00000 */
[----:B------:R-:W-:-:S07]  /*0340*/  MOV R15, R7 ;  /* 0x00000007000f7202 */ /* 0x000fce0000000f00 */
.L_x_3:
[----:B------:R-:W-:Y:S05]  /*0350*/  BSYNC.RECONVERGENT B2 ;  /* 0x0000000000027941 */ /* 0x000fea0003800200 */
.L_x_2:
[----:B------:R-:W0:Y:S01]  /*0360*/  LDC R7, c[0x0][0x3a8] ;  /* 0x0000ea00ff077b82 */ /* 0x000e220000000800 */
[----:B------:R-:W-:Y:S01]  /*0370*/  F2I.TRUNC.NTZ R15, R15 ;  /* 0x0000000f000f7305 */ /* 0x000fe2000020f100 */
[----:B------:R-:W-:Y:S07]  /*0380*/  BSSY.RECONVERGENT B2, `(.L_x_4) ;  /* 0x000000f000027945 */ /* 0x000fee0003800200 */
[----:B0-----:R-:W0:Y:S08]  /*0390*/  MUFU.RCP R4, R7 ;  /* 0x0000000700047308 */ /* 0x001e300000001000 */
[----:B------:R-:W1:Y:S01]  /*03a0*/  FCHK P0, R0, R7 ;  /* 0x0000000700007302 */ /* 0x000e620000000000 */
        /* <DEDUP_REMOVED lines=12> */
.L_x_5:
[----:B------:R-:W-:Y:S05]  /*0470*/  BSYNC.RECONVERGENT B2 ;  /* 0x0000000000027941 */ /* 0x000fea0003800200 */
.L_x_4:
[----:B------:R-:W0:Y:S01]  /*0480*/  LDC R4, c[0x0][0x3a4] ;  /* 0x0000e900ff047b82 */ /* 0x000e220000000800 */
[----:B------:R1:W2:Y:S02]  /*0490*/  F2I.TRUNC.NTZ R9, R6 ;  /* 0x0000000600097305 */ /* 0x0002a4000020f100 */
[----:B-1----:R-:W-:Y:S01]  /*04a0*/  HFMA2 R6, -RZ, RZ, 0, 0 ;  /* 0x00000000ff067431 */ /* 0x002fe200000001ff */
[-C--:B0-----:R-:W-:Y:S01]  /*04b0*/  IABS R5, R4.reuse ;  /* 0x0000000400057213 */ /* 0x081fe20000000000 */
[----:B------:R-:W-:Y:S01]  /*04c0*/  IMAD.IADD R15, R15, 0x1, R4 ;  /* 0x000000010f0f7824 */ /* 0x000fe200078e0204 */
[----:B--2---:R-:W-:-:S03]  /*04d0*/  IADD3 R16, PT, PT, R9, R4, RZ ;  /* 0x0000000409107210 */ /* 0x004fc60007ffe0ff */
[----:B------:R-:W0:Y:S01]  /*04e0*/  I2F.RP R10, R5 ;  /* 0x00000005000a7306 */ /* 0x000e220000209400 */
[----:B------:R-:W-:Y:S02]  /*04f0*/  IADD3 R22, PT, PT, R22, R4, RZ ;  /* 0x0000000416167210 */ /* 0x000fe40007ffe0ff */
[C---:B------:R-:W-:Y:S01]  /*0500*/  IADD3 R11, PT, PT, R16.reuse, 0x1, RZ ;  /* 0x00000001100b7810 */ /* 0x040fe20007ffe0ff */
[----:B------:R-:W-:Y:S01]  /*0510*/  VIADD R8, R16, 0xffffffff ;  /* 0xffffffff10087836 */ /* 0x000fe20000000000 */
[----:B------:R-:W-:Y:S02]  /*0520*/  IABS R13, R16 ;  /* 0x00000010000d7213 */ /* 0x000fe40000000000 */
[----:B------:R-:W-:Y:S01]  /*0530*/  IABS R14, R11 ;  /* 0x0000000b000e7213 */ /* 0x000fe20000000000 */
[----:B0-----:R-:W0:Y:S02]  /*0540*/  MUFU.RCP R10, R10 ;  /* 0x0000000a000a7308 */ /* 0x001e240000001000 */
[----:B0-----:R-:W-:Y:S01]  /*0550*/  VIADD R7, R10, 0xffffffe ;  /* 0x0ffffffe0a077836 */ /* 0x001fe20000000000 */
[----:B------:R-:W-:-:S05]  /*0560*/  IABS R10, R8 ;  /* 0x00000008000a7213 */ /* 0x000fca0000000000 */
[----:B------:R-:W0:Y:S02]  /*0570*/  F2I.FTZ.U32.TRUNC.NTZ R7, R7 ;  /* 0x0000000700077305 */ /* 0x000e24000021f000 */
[----:B0-----:R-:W-:-:S05]  /*0580*/  IADD3 R12, PT, PT, RZ, -R7, RZ ;  /* 0x80000007ff0c7210 */ /* 0x001fca0007ffe0ff */
[----:B------:R-:W-:Y:S02]  /*0590*/  IMAD R9, R12, R5, RZ ;  /* 0x000000050c097224 */ /* 0x000fe400078e02ff */
[----:B------:R-:W-:Y:S01]  /*05a0*/  IMAD.MOV.U32 R12, RZ, RZ, R13 ;  /* 0x000000ffff0c7224 */ /* 0x000fe200078e000d */
[----:B------:R-:W-:Y:S01]  /*05b0*/  MOV R13, R14 ;  /* 0x0000000e000d7202 */ /* 0x000fe20000000f00 */
[----:B------:R-:W-:-:S06]  /*05c0*/  IMAD.HI.U32 R6, R7, R9, R6 ;  /* 0x0000000907067227 */ /* 0x000fcc00078e0006 */
[----:B------:R-:W-:-:S04]  /*05d0*/  IMAD.HI.U32 R7, R6, R10, RZ ;  /* 0x0000000a06077227 */ /* 0x000fc800078e00ff */
[----:B------:R-:W-:Y:S01]  /*05e0*/  IMAD.HI.U32 R9, R6, R12, RZ ;  /* 0x0000000c06097227 */ /* 0x000fe200078e00ff */
[----:B------:R-:W-:-:S03]  /*05f0*/  IADD3 R7, PT, PT, -R7, RZ, RZ ;  /* 0x000000ff07077210 */ /* 0x000fc60007ffe1ff */
[----:B------:R-:W-:-:S04]  /*0600*/  IMAD.HI.U32 R6, R6, R13, RZ ;  /* 0x0000000d06067227 */ /* 0x000fc800078e00ff */
[----:B------:R-:W-:Y:S01]  /*0610*/  IMAD.MOV R9, RZ, RZ, -R9 ;  /* 0x000000ffff097224 */ /* 0x000fe200078e0a09 */
[----:B------:R-:W-:Y:S01]  /*0620*/  IADD3 R14, PT, PT, -R6, RZ, RZ ;  /* 0x000000ff060e7210 */ /* 0x000fe20007ffe1ff */
[C---:B------:R-:W-:Y:S02]  /*0630*/  IMAD R6, R5.reuse, R7, R10 ;  /* 0x0000000705067224 */ /* 0x040fe400078e020a */
[C---:B------:R-:W-:Y:S01]  /*0640*/  IMAD R10, R5.reuse, R9, R12 ;  /* 0x00000009050a7224 */ /* 0x040fe200078e020c */
[----:B------:R-:W0:Y:S01]  /*0650*/  LDC R7, c[0x0][0x3a8] ;  /* 0x0000ea00ff077b82 */ /* 0x000e220000000800 */
[C---:B------:R-:W-:Y:S01]  /*0660*/  IMAD R12, R5.reuse, R14, R13 ;  /* 0x0000000e050c7224 */ /* 0x040fe200078e020d */
[C---:B------:R-:W-:Y:S02]  /*0670*/  ISETP.GT.U32.AND P0, PT, R5.reuse, R6, PT ;  /* 0x000000060500720c */ /* 0x040fe40003f04070 */
[C---:B------:R-:W-:Y:S02]  /*0680*/  ISETP.GT.U32.AND P1, PT, R5.reuse, R10, PT ;  /* 0x0000000a0500720c */ /* 0x040fe40003f24070 */
[----:B------:R-:W-:-:S02]  /*0690*/  ISETP.GT.U32.AND P2, PT, R5, R12, PT ;  /* 0x0000000c0500720c */ /* 0x000fc40003f44070 */
[----:B------:R-:W-:-:S07]  /*06a0*/  MOV R13, 0xffffffff ;  /* 0xffffffff000d7802 */ /* 0x000fce0000000f00 */
[-C--:B------:R-:W-:Y:S02]  /*06b0*/  @!P0 IADD3 R6, PT, PT, R6, -R5.reuse, RZ ;  /* 0x8000000506068210 */ /* 0x080fe40007ffe0ff */
[----:B------:R-:W-:Y:S01]  /*06c0*/  @!P1 IMAD.IADD R10, R10, 0x1, -R5 ;  /* 0x000000010a0a9824 */ /* 0x000fe200078e0a05 */
[----:B------:R-:W-:Y:S02]  /*06d0*/  ISETP.GE.AND P0, PT, R8, RZ, PT ;  /* 0x000000ff0800720c */ /* 0x000fe40003f06270 */
[----:B------:R-:W-:Y:S02]  /*06e0*/  @!P2 IADD3 R12, PT, PT, R12, -R5, RZ ;  /* 0x800000050c0ca210 */ /* 0x000fe40007ffe0ff */
[C---:B------:R-:W-:Y:S02]  /*06f0*/  ISETP.GT.U32.AND P3, PT, R5.reuse, R6, PT ;  /* 0x000000060500720c */ /* 0x040fe40003f64070 */
[C---:B------:R-:W-:Y:S02]  /*0700*/  ISETP.GT.U32.AND P4, PT, R5.reuse, R10, PT ;  /* 0x0000000a0500720c */ /* 0x040fe40003f84070 */
[----:B------:R-:W-:-:S02]  /*0710*/  ISETP.GT.U32.AND P5, PT, R5, R12, PT ;  /* 0x0000000c0500720c */ /* 0x000fc40003fa4070 */
[----:B------:R-:W-:Y:S02]  /*0720*/  ISETP.GE.AND P2, PT, R11, RZ, PT ;  /* 0x000000ff0b00720c */ /* 0x000fe40003f46270 */
[----:B------:R-:W-:-:S05]  /*0730*/  ISETP.GE.AND P1, PT, R16, RZ, PT ;  /* 0x000000ff1000720c */ /* 0x000fca0003f26270 */
[-C--:B------:R-:W-:Y:S02]  /*0740*/  @!P3 IADD3 R6, PT, PT, R6, -R5.reuse, RZ ;  /* 0x800000050606b210 */ /* 0x080fe40007ffe0ff */
[----:B------:R-:W-:Y:S01]  /*0750*/  @!P4 IMAD.IADD R10, R10, 0x1, -R5 ;  /* 0x000000010a0ac824 */ /* 0x000fe200078e0a05 */
[----:B------:R-:W-:Y:S02]  /*0760*/  ISETP.NE.AND P3, PT, R4, RZ, PT ;  /* 0x000000ff0400720c */ /* 0x000fe40003f65270 */
[----:B------:R-:W-:Y:S01]  /*0770*/  @!P5 IADD3 R12, PT, PT, R12, -R5, RZ ;  /* 0x800000050c0cd210 */ /* 0x000fe20007ffe0ff */
[----:B------:R-:W-:Y:S01]  /*0780*/  @!P0 IMAD.MOV R6, RZ, RZ, -R6 ;  /* 0x000000ffff068224 */ /* 0x000fe200078e0a06 */
[----:B------:R-:W-:Y:S02]  /*0790*/  LOP3.LUT R5, RZ, R4, RZ, 0x33, !PT ;  /* 0x00000004ff057212 */ /* 0x000fe400078e33ff */
[----:B------:R-:W-:Y:S02]  /*07a0*/  @!P2 IADD3 R12, PT, PT, -R12, RZ, RZ ;  /* 0x000000ff0c0ca210 */ /* 0x000fe40007ffe1ff */
[----:B------:R-:W-:-:S02]  /*07b0*/  @!P1 IADD3 R10, PT, PT, -R10, RZ, RZ ;  /* 0x000000ff0a0a9210 */ /* 0x000fc40007ffe1ff */
[----:B------:R-:W-:Y:S01]  /*07c0*/  SEL R14, R5, R12, !P3 ;  /* 0x0000000c050e7207 */ /* 0x000fe20005800000 */
[----:B0-----:R-:W-:Y:S01]  /*07d0*/  FMUL R12, R7, R7 ;  /* 0x00000007070c7220 */ /* 0x001fe20000400000 */
[C---:B------:R-:W-:Y:S02]  /*07e0*/  SEL R18, R5.reuse, R6, !P3 ;  /* 0x0000000605127207 */ /* 0x040fe40005800000 */
[----:B------:R-:W-:-:S07]  /*07f0*/  SEL R16, R5, R10, !P3 ;  /* 0x0000000a05107207 */ /* 0x000fce0005800000 */
.L_x_50:
[----:B------:R-:W0:Y:S01]  /*0800*/  LDC R19, c[0x0][0x3a4] ;  /* 0x0000e900ff137b82 */ /* 0x000e220000000800 */
[----:B------:R-:W-:Y:S01]  /*0810*/  MOV R4, RZ ;  /* 0x000000ff00047202 */ /* 0x000fe20000000f00 */
[----:B------:R-:W-:Y:S01]  /*0820*/  BSSY B2, `(.L_x_6) ;  /* 0x00001a1000027945 */ /* 0x000fe20003800000 */
[----:B------:R-:W-:Y:S01]  /*0830*/  IADD3 R6, PT, PT, R22, R13, RZ ;  /* 0x0000000d16067210 */ /* 0x000fe20007ffe0ff */
[----:B------:R-:W-:Y:S01]  /*0840*/  VIADD R13, R13, 0x1 ;  /* 0x000000010d0d7836 */ /* 0x000fe20000000000 */
[----:B------:R-:W-:Y:S02]  /*0850*/  MOV R10, 0xffffffff ;  /* 0xffffffff000a7802 */ /* 0x000fe40000000f00 */
[----:B------:R-:W-:Y:S02]  /*0860*/  IABS R11, R6 ;  /* 0x00000006000b7213 */ /* 0x000fe40000000000 */
[----:B------:R-:W-:Y:S02]  /*0870*/  ISETP.GE.AND P2, PT, R6, RZ, PT ;  /* 0x000000ff0600720c */ /* 0x000fe40003f46270 */
[----:B------:R-:W-:-:S02]  /*0880*/  ISETP.NE.AND P1, PT, R13, 0x2, PT ;  /* 0x000000020d00780c */ /* 0x000fc40003f25270 */
[----:B0-----:R-:W-:Y:S02]  /*0890*/  IABS R8, R19 ;  /* 0x0000001300087213 */ /* 0x001fe40000000000 */
[----:B------:R-:W-:Y:S02]  /*08a0*/  ISETP.NE.AND P3, PT, R19, RZ, PT ;  /* 0x000000ff1300720c */ /* 0x000fe40003f65270 */
[----:B------:R-:W0:Y:S08]  /*08b0*/  I2F.RP R7, R8 ;  /* 0x0000000800077306 */ /* 0x000e300000209400 */
[----:B0-----:R-:W0:Y:S02]  /*08c0*/  MUFU.RCP R7, R7 ;  /* 0x0000000700077308 */ /* 0x001e240000001000 */
[----:B0-----:R-:W-:-:S06]  /*08d0*/  IADD3 R5, PT, PT, R7, 0xffffffe, RZ ;  /* 0x0ffffffe07057810 */ /* 0x001fcc0007ffe0ff */
[----:B------:R-:W0:Y:S02]  /*08e0*/  F2I.FTZ.U32.TRUNC.NTZ R5, R5 ;  /* 0x0000000500057305 */ /* 0x000e24000021f000 */
[----:B0-----:R-:W-:-:S04]  /*08f0*/  IMAD.MOV R9, RZ, RZ, -R5 ;  /* 0x000000ffff097224 */ /* 0x001fc800078e0a05 */
[----:B------:R-:W-:-:S04]  /*0900*/  IMAD R9, R9, R8, RZ ;  /* 0x0000000809097224 */ /* 0x000fc800078e02ff */
[----:B------:R-:W-:-:S06]  /*0910*/  IMAD.HI.U32 R4, R5, R9, R4 ;  /* 0x0000000905047227 */ /* 0x000fcc00078e0004 */
[----:B------:R-:W-:-:S04]  /*0920*/  IMAD.HI.U32 R4, R4, R11, RZ ;  /* 0x0000000b04047227 */ /* 0x000fc800078e00ff */
[----:B------:R-:W-:-:S04]  /*0930*/  IMAD.MOV R4, RZ, RZ, -R4 ;  /* 0x000000ffff047224 */ /* 0x000fc800078e0a04 */
[----:B------:R-:W-:-:S05]  /*0940*/  IMAD R11, R8, R4, R11 ;  /* 0x00000004080b7224 */ /* 0x000fca00078e020b */
[----:B------:R-:W-:-:S13]  /*0950*/  ISETP.GT.U32.AND P0, PT, R8, R11, PT ;  /* 0x0000000b0800720c */ /* 0x000fda0003f04070 */
[----:B------:R-:W-:-:S04]  /*0960*/  @!P0 IADD3 R11, PT, PT, R11, -R8, RZ ;  /* 0x800000080b0b8210 */ /* 0x000fc80007ffe0ff */
[----:B------:R-:W-:-:S13]  /*0970*/  ISETP.GT.U32.AND P0, PT, R8, R11, PT ;  /* 0x0000000b0800720c */ /* 0x000fda0003f04070 */
[----:B------:R-:W-:-:S04]  /*0980*/  @!P0 IADD3 R11, PT, PT, R11, -R8, RZ ;  /* 0x800000080b0b8210 */ /* 0x000fc80007ffe0ff */
[----:B------:R-:W-:Y:S02]  /*0990*/  @!P2 IADD3 R11, PT, PT, -R11, RZ, RZ ;  /* 0x000000ff0b0ba210 */ /* 0x000fe40007ffe1ff */
[----:B------:R-:W-:-:S07]  /*09a0*/  @!P3 LOP3.LUT R11, RZ, R19, RZ, 0x33, !PT ;  /* 0x00000013ff0bb212 */ /* 0x000fce00078e33ff */
.L_x_49:
[----:B------:R-:W0:Y:S01]  /*09b0*/  LDC R7, c[0x0][0x3a4] ;  /* 0x0000e900ff077b82 */ /* 0x000e220000000800 */
[----:B------:R-:W-:Y:S01]  /*09c0*/  IADD3 R6, PT, PT, R15, R10, RZ ;  /* 0x0000000a0f067210 */ /* 0x000fe20007ffe0ff */
[----:B------:R-:W-:-:S03]  /*09d0*/  IMAD.MOV.U32 R4, RZ, RZ, RZ ;  /* 0x000000ffff047224 */ /* 0x000fc600078e00ff */
[----:B------:R-:W-:Y:S02]  /*09e0*/  IABS R23, R6 ;  /* 0x0000000600177213 */ /* 0x000fe40000000000 */
[----:B------:R-:W-:Y:S02]  /*09f0*/  ISETP.GE.AND P2, PT, R6, RZ, PT ;  /* 0x000000ff0600720c */ /* 0x000fe40003f46270 */
[----:B0-----:R-:W-:Y:S02]  /*0a00*/  IABS R8, R7 ;  /* 0x0000000700087213 */ /* 0x001fe40000000000 */
[----:B------:R-:W-:Y:S02]  /*0a10*/  ISETP.NE.AND P3, PT, R7, RZ, PT ;  /* 0x000000ff0700720c */ /* 0x000fe40003f65270 */
[----:B------:R-:W0:Y:S08]  /*0a20*/  I2F.RP R19, R8 ;  /* 0x0000000800137306 */ /* 0x000e300000209400 */
[----:B0-----:R-:W0:Y:S02]  /*0a30*/  MUFU.RCP R19, R19 ;  /* 0x0000001300137308 */ /* 0x001e240000001000 */
[----:B0-----:R-:W-:-:S06]  /*0a40*/  VIADD R5, R19, 0xffffffe ;  /* 0x0ffffffe13057836 */ /* 0x001fcc0000000000 */
[----:B------:R-:W0:Y:S02]  /*0a50*/  F2I.FTZ.U32.TRUNC.NTZ R5, R5 ;  /* 0x0000000500057305 */ /* 0x000e24000021f000 */
[----:B0-----:R-:W-:-:S05]  /*0a60*/  IADD3 R9, PT, PT, RZ, -R5, RZ ;  /* 0x80000005ff097210 */ /* 0x001fca0007ffe0ff */
[----:B------:R-:W-:-:S04]  /*0a70*/  IMAD R9, R9, R8, RZ ;  /* 0x0000000809097224 */ /* 0x000fc800078e02ff */
[----:B------:R-:W-:Y:S01]  /*0a80*/  IMAD.HI.U32 R4, R5, R9, R4 ;  /* 0x0000000905047227 */ /* 0x000fe200078e0004 */
[----:B------:R-:W-:-:S05]  /*0a90*/  MOV R9, R23 ;  /* 0x0000001700097202 */ /* 0x000fca0000000f00 */
[----:B------:R-:W-:-:S05]  /*0aa0*/  IMAD.HI.U32 R4, R4, R9, RZ ;  /* 0x0000000904047227 */ /* 0x000fca00078e00ff */
[----:B------:R-:W-:-:S05]  /*0ab0*/  IADD3 R4, PT, PT, -R4, RZ, RZ ;  /* 0x000000ff04047210 */ /* 0x000fca0007ffe1ff */
[C---:B------:R-:W-:Y:S02]  /*0ac0*/  IMAD R9, R8.reuse, R4, R9 ;  /* 0x0000000408097224 */ /* 0x040fe400078e0209 */
[----:B------:R-:W0:Y:S03]  /*0ad0*/  LDC.64 R4, c[0x0][0x380] ;  /* 0x0000e000ff047b82 */ /* 0x000e260000000a00 */
[----:B------:R-:W-:-:S13]  /*0ae0*/  ISETP.GT.U32.AND P0, PT, R8, R9, PT ;  /* 0x000000090800720c */ /* 0x000fda0003f04070 */
[----:B------:R-:W-:-:S05]  /*0af0*/  @!P0 IMAD.IADD R9, R9, 0x1, -R8 ;  /* 0x0000000109098824 */ /* 0x000fca00078e0a08 */
[----:B------:R-:W-:-:S13]  /*0b00*/  ISETP.GT.U32.AND P0, PT, R8, R9, PT ;  /* 0x000000090800720c */ /* 0x000fda0003f04070 */
[----:B------:R-:W-:-:S04]  /*0b10*/  @!P0 IADD3 R9, PT, PT, R9, -R8, RZ ;  /* 0x8000000809098210 */ /* 0x000fc80007ffe0ff */
[----:B------:R-:W-:Y:S02]  /*0b20*/  @!P2 IADD3 R9, PT, PT, -R9, RZ, RZ ;  /* 0x000000ff0909a210 */ /* 0x000fe40007ffe1ff */
[----:B------:R-:W-:-:S05]  /*0b30*/  @!P3 LOP3.LUT R9, RZ, R7, RZ, 0x33, !PT ;  /* 0x00000007ff09b212 */ /* 0x000fca00078e33ff */
[----:B------:R-:W-:-:S04]  /*0b40*/  IMAD R6, R18, R7, R9 ;  /* 0x0000000712067224 */ /* 0x000fc800078e0209 */
[----:B------:R-:W-:-:S04]  /*0b50*/  IMAD R7, R6, R7, R11 ;  /* 0x0000000706077224 */ /* 0x000fc800078e020b */
[----:B0-----:R-:W-:-:S05]  /*0b60*/  IMAD.WIDE R4, R7, 0x4, R4 ;  /* 0x0000000407047825 */ /* 0x001fca00078e0204 */
[----:B------:R-:W2:Y:S01]  /*0b70*/  LDG.E R26, desc[UR4][R4.64] ;  /* 0x00000004041a7981 */ /* 0x000ea2000c1e1900 */
[----:B------:R-:W-:Y:S01]  /*0b80*/  VIADD R10, R10, 0x1 ;  /* 0x000000010a0a7836 */ /* 0x000fe20000000000 */
[----:B------:R-:W-:Y:S04]  /*0b90*/  BSSY B3, `(.L_x_7) ;  /* 0x0000074000037945 */ /* 0x000fe80003800000 */
[----:B------:R-:W-:Y:S02]  /*0ba0*/  ISETP.NE.AND P2, PT, R10, 0x2, PT ;  /* 0x000000020a00780c */ /* 0x000fe40003f45270 */
[----:B--2---:R-:W-:-:S13]  /*0bb0*/  ISETP.NE.AND P0, PT, R26, -0x1, PT ;  /* 0xffffffff1a00780c */ /* 0x004fda0003f05270 */
[----:B------:R-:W-:Y:S05]  /*0bc0*/  @!P0 BRA `(.L_x_8) ;  /* 0x0000000400c08947 */ /* 0x000fea0003800000 */
.L_x_20:
[----:B------:R-:W-:Y:S01]  /*0bd0*/  ISETP.NE.AND P0, PT, R26, R17, PT ;  /* 0x000000111a00720c */ /* 0x000fe20003f05270 */
[----:B------:R-:W-:Y:S05]  /*0be0*/  YIELD ;  /* 0x0000000000007946 */ /* 0x000fea0003800000 */
[----:B------:R-:W-:Y:S07]  /*0bf0*/  BSSY.RECONVERGENT B4, `(.L_x_9) ;  /* 0x0000068000047945 */ /* 0x000fee0003800200 */
[----:B------:R-:W-:Y:S05]  /*0c00*/  @!P0 BRA `(.L_x_10) ;  /* 0x0000000400988947 */ /* 0x000fea0003800000 */
[----:B------:R-:W0:Y:S01]  /*0c10*/  LDC.64 R24, c[0x0][0x390] ;  /* 0x0000e400ff187b82 */ /* 0x000e220000000a00 */
[----:B------:R-:W-:-:S04]  /*0c20*/  IMAD R5, R26, 0x3, RZ ;  /* 0x000000031a057824 */ /* 0x000fc800078e02ff */
[----:B0-----:R-:W-:-:S05]  /*0c30*/  IMAD.WIDE R24, R5, 0x4, R24 ;  /* 0x0000000405187825 */ /* 0x001fca00078e0218 */
[----:B------:R-:W2:Y:S04]  /*0c40*/  LDG.E R6, desc[UR4][R24.64] ;  /* 0x0000000418067981 */ /* 0x000ea8000c1e1900 */
[----:B------:R-:W3:Y:S04]  /*0c50*/  LDG.E R5, desc[UR4][R24.64+0x4] ;  /* 0x0000040418057981 */ /* 0x000ee8000c1e1900 */
[----:B------:R-:W4:Y:S01]  /*0c60*/  LDG.E R7, desc[UR4][R24.64+0x8] ;  /* 0x0000080418077981 */ /* 0x000f22000c1e1900 */
[----:B------:R-:W-:Y:S01]  /*0c70*/  HFMA2 R19, -RZ, RZ, 1.32421875, -19.203125 ;  /* 0x3d4ccccdff137431 */ /* 0x000fe200000001ff */
[----:B------:R-:W-:Y:S01]  /*0c80*/  MOV R4, 0x41a00000 ;  /* 0x41a0000000047802 */ /* 0x000fe20000000f00 */
[----:B------:R-:W-:Y:S04]  /*0c90*/  BSSY.RECONVERGENT B5, `(.L_x_11) ;  /* 0x0000010000057945 */ /* 0x000fe80003800200 */
[----:B------:R-:W-:-:S04]  /*0ca0*/  FFMA R4, R19, -R4, 1 ;  /* 0x3f80000013047423 */ /* 0x000fc80000000804 */
[----:B------:R-:W-:Y:S01]  /*0cb0*/  FFMA R19, R4, R19, 0.050000000745058059692 ;  /* 0x3d4ccccd04137423 */ /* 0x000fe20000000013 */
[----:B--2---:R-:W-:-:S04]  /*0cc0*/  FADD R6, -R3, R6 ;  /* 0x0000000603067221 */ /* 0x004fc80000000100 */
[----:B------:R-:W0:Y:S01]  /*0cd0*/  FCHK P0, R6, 20 ;  /* 0x41a0000006007902 */ /* 0x000e220000000000 */
[----:B------:R-:W-:Y:S01]  /*0ce0*/  FFMA R4, R6, R19, RZ ;  /* 0x0000001306047223 */ /* 0x000fe200000000ff */
[----:B---3--:R-:W-:-:S03]  /*0cf0*/  FADD R5, -R2, R5 ;  /* 0x0000000502057221 */ /* 0x008fc60000000100 */
[----:B------:R-:W-:-:S04]  /*0d00*/  FFMA R8, R4, -20, R6 ;  /* 0xc1a0000004087823 */ /* 0x000fc80000000006 */
[----:B------:R-:W-:Y:S01]  /*0d10*/  FFMA R8, R19, R8, R4 ;  /* 0x0000000813087223 */ /* 0x000fe20000000004 */
[----:B----4-:R-:W-:Y:S01]  /*0d20*/  FADD R4, -R0, R7 ;  /* 0x0000000700047221 */ /* 0x010fe20000000100 */
[----:B0-----:R-:W-:Y:S06]  /*0d30*/  @!P0 BRA `(.L_x_12) ;  /* 0x0000000000148947 */ /* 0x001fec0003800000 */
[----:B------:R-:W-:Y:S01]  /*0d40*/  IMAD.MOV.U32 R23, RZ, RZ, R6 ;  /* 0x000000ffff177224 */ /* 0x000fe200078e0006 */
[----:B------:R-:W-:Y:S02]  /*0d50*/  MOV R7, 0x41a00000 ;  /* 0x41a0000000077802 */ /* 0x000fe40000000f00 */
[----:B------:R-:W-:-:S07]  /*0d60*/  MOV R24, 0xd80 ;  /* 0x00000d8000187802 */ /* 0x000fce0000000f00 */
[----:B------:R-:W-:Y:S05]  /*0d70*/  CALL.REL.NOINC `($__internal_1_$__cuda_sm3x_div_rn_noftz_f32_slowpath) ;  /* 0x00000018000c7944 */ /* 0x000fea0003c00000 */
[----:B------:R-:W-:-:S07]  /*0d80*/  MOV R8, R7 ;  /* 0x0000000700087202 */ /* 0x000fce0000000f00 */
.L_x_12:
[----:B------:R-:W-:Y:S05]  /*0d90*/  BSYNC.RECONVERGENT B5 ;  /* 0x0000000000057941 */ /* 0x000fea0003800200 */
.L_x_11:
[----:B------:R-:W-:Y:S02]  /*0da0*/  IMAD.MOV.U32 R7, RZ, RZ, 0x3f000000 ;  /* 0x3f000000ff077424 */ /* 0x000fe400078e00ff */
[----:B------:R-:W-:Y:S01]  /*0db0*/  HFMA2 R19, -RZ, RZ, 1.32421875, -19.203125 ;  /* 0x3d4ccccdff137431 */ /* 0x000fe200000001ff */
[----:B------:R-:W-:Y:S01]  /*0dc0*/  MOV R24, 0x41a00000 ;  /* 0x41a0000000187802 */ /* 0x000fe20000000f00 */
[----:B------:R-:W-:Y:S01]  /*0dd0*/  FCHK P0, R5, 20 ;  /* 0x41a0000005007902 */ /* 0x000fe20000000000 */
[----:B------:R-:W-:Y:S01]  /*0de0*/  BSSY.RECONVERGENT B5, `(.L_x_13) ;  /* 0x000000f000057945 */ /* 0x000fe20003800200 */
[----:B------:R-:W-:-:S05]  /*0df0*/  LOP3.LUT R7, R7, 0x80000000, R8, 0xb8, !PT ;  /* 0x8000000007077812 */ /* 0x000fca00078eb808 */
[----:B------:R-:W-:Y:S01]  /*0e00*/  FADD.RZ R7, R7, R8 ;  /* 0x0000000807077221 */ /* 0x000fe2000000c000 */
[----:B------:R-:W-:-:S04]  /*0e10*/  FFMA R24, R19, -R24, 1 ;  /* 0x3f80000013187423 */ /* 0x000fc80000000818 */
[----:B------:R-:W-:Y:S01]  /*0e20*/  FFMA R23, R24, R19, 0.050000000745058059692 ;  /* 0x3d4ccccd18177423 */ /* 0x000fe20000000013 */
[----:B------:R-:W0:Y:S03]  /*0e30*/  FRND.TRUNC R7, R7 ;  /* 0x0000000700077307 */ /* 0x000e26000020d000 */
[----:B------:R-:W-:-:S04]  /*0e40*/  FFMA R8, R5, R23, RZ ;  /* 0x0000001705087223 */ /* 0x000fc800000000ff */
[----:B------:R-:W-:Y:S01]  /*0e50*/  FFMA R19, R8, -20, R5 ;  /* 0xc1a0000008137823 */ /* 0x000fe20000000005 */
[----:B0-----:R-:W-:-:S03]  /*0e60*/  FFMA R6, R7, -20, R6 ;  /* 0xc1a0000007067823 */ /* 0x001fc60000000006 */
[----:B------:R-:W-:Y:S01]  /*0e70*/  FFMA R7, R23, R19, R8 ;  /* 0x0000001317077223 */ /* 0x000fe20000000008 */
[----:B------:R-:W-:Y:S06]  /*0e80*/  @!P0 BRA `(.L_x_14) ;  /* 0x0000000000108947 */ /* 0x000fec0003800000 */
[----:B------:R-:W-:Y:S01]  /*0e90*/  IMAD.MOV.U32 R23, RZ, RZ, R5 ;  /* 0x000000ffff177224 */ /* 0x000fe200078e0005 */
[----:B------:R-:W-:Y:S02]  /*0ea0*/  MOV R7, 0x41a00000 ;  /* 0x41a0000000077802 */ /* 0x000fe40000000f00 */
[----:B------:R-:W-:-:S07]  /*0eb0*/  MOV R24, 0xed0 ;  /* 0x00000ed000187802 */ /* 0x000fce0000000f00 */
[----:B------:R-:W-:Y:S05]  /*0ec0*/  CALL.REL.NOINC `($__internal_1_$__cuda_sm3x_div_rn_noftz_f32_slowpath) ;  /* 0x0000001400b87944 */ /* 0x000fea0003c00000 */
.L_x_14:
[----:B------:R-:W-:Y:S05]  /*0ed0*/  BSYNC.RECONVERGENT B5 ;  /* 0x0000000000057941 */ /* 0x000fea0003800200 */
.L_x_13:
[----:B------:R-:W-:Y:S01]  /*0ee0*/  HFMA2 R8, -RZ, RZ, 1.75, 0 ;  /* 0x3f000000ff087431 */ /* 0x000fe200000001ff */
[----:B------:R-:W-:Y:S01]  /*0ef0*/  MOV R24, 0x41a00000 ;  /* 0x41a0000000187802 */ /* 0x000fe20000000f00 */
[----:B------:R-:W-:Y:S01]  /*0f00*/  IMAD.MOV.U32 R19, RZ, RZ, 0x3d4ccccd ;  /* 0x3d4ccccdff137424 */ /* 0x000fe200078e00ff */
[----:B------:R-:W-:Y:S01]  /*0f10*/  FCHK P0, R4, 20 ;  /* 0x41a0000004007902 */ /* 0x000fe20000000000 */
[----:B------:R-:W-:Y:S02]  /*0f20*/  BSSY.RECONVERGENT B5, `(.L_x_15) ;  /* 0x000000f000057945 */ /* 0x000fe40003800200 */
[----:B------:R-:W-:Y:S01]  /*0f30*/  FFMA R24, R19, -R24, 1 ;  /* 0x3f80000013187423 */ /* 0x000fe20000000818 */
[----:B------:R-:W-:-:S03]  /*0f40*/  LOP3.LUT R8, R8, 0x80000000, R7, 0xb8, !PT ;  /* 0x8000000008087812 */ /* 0x000fc600078eb807 */
[----:B------:R-:W-:Y:S02]  /*0f50*/  FFMA R28, R24, R19, 0.050000000745058059692 ;  /* 0x3d4ccccd181c7423 */ /* 0x000fe40000000013 */
[----:B------:R-:W-:Y:S02]  /*0f60*/  FADD.RZ R8, R8, R7 ;  /* 0x0000000708087221 */ /* 0x000fe4000000c000 */
[----:B------:R-:W-:-:S04]  /*0f70*/  FFMA R7, R4, R28, RZ ;  /* 0x0000001c04077223 */ /* 0x000fc800000000ff */
[----:B------:R-:W-:Y:S01]  /*0f80*/  FFMA R24, R7, -20, R4 ;  /* 0xc1a0000007187823 */ /* 0x000fe20000000004 */
[----:B------:R-:W0:Y:S03]  /*0f90*/  FRND.TRUNC R8, R8 ;  /* 0x0000000800087307 */ /* 0x000e26000020d000 */
[----:B------:R-:W-:Y:S01]  /*0fa0*/  FFMA R7, R28, R24, R7 ;  /* 0x000000181c077223 */ /* 0x000fe20000000007 */
[----:B0-----:R-:W-:Y:S01]  /*0fb0*/  FFMA R5, R8, -20, R5 ;  /* 0xc1a0000008057823 */ /* 0x001fe20000000005 */
[----:B------:R-:W-:Y:S06]  /*0fc0*/  @!P0 BRA `(.L_x_16) ;  /* 0x0000000000108947 */ /* 0x000fec0003800000 */
[----:B------:R-:W-:Y:S01]  /*0fd0*/  MOV R23, R4 ;  /* 0x0000000400177202 */ /* 0x000fe20000000f00 */
[----:B------:R-:W-:Y:S01]  /*0fe0*/  IMAD.MOV.U32 R7, RZ, RZ, 0x41a00000 ;  /* 0x41a00000ff077424 */ /* 0x000fe200078e00ff */
[----:B------:R-:W-:-:S07]  /*0ff0*/  MOV R24, 0x1010 ;  /* 0x0000101000187802 */ /* 0x000fce0000000f00 */
[----:B------:R-:W-:Y:S05]  /*1000*/  CALL.REL.NOINC `($__internal_1_$__cuda_sm3x_div_rn_noftz_f32_slowpath) ;  /* 0x0000001400687944 */ /* 0x000fea0003c00000 */
.L_x_16:
[----:B------:R-:W-:Y:S05]  /*1010*/  BSYNC.RECONVERGENT B5 ;  /* 0x0000000000057941 */ /* 0x000fea0003800200 */
.L_x_15:
[----:B------:R-:W-:Y:S02]  /*1020*/  HFMA2 R8, -RZ, RZ, 1.75, 0 ;  /* 0x3f000000ff087431 */ /* 0x000fe400000001ff */
[----:B------:R-:W-:-:S04]  /*1030*/  FMUL R19, R5, R5 ;  /* 0x0000000505137220 */ /* 0x000fc80000400000 */
[----:B------:R-:W-:Y:S01]  /*1040*/  FFMA R19, R6, R6, R19 ;  /* 0x0000000606137223 */ /* 0x000fe20000000013 */
[----:B------:R-:W-:-:S05]  /*1050*/  LOP3.LUT R8, R8, 0x80000000, R7, 0xb8, !PT ;  /* 0x8000000008087812 */ /* 0x000fca00078eb807 */
[----:B------:R-:W-:-:S04]  /*1060*/  FADD.RZ R8, R8, R7 ;  /* 0x0000000708087221 */ /* 0x000fc8000000c000 */
[----:B------:R-:W0:Y:S02]  /*1070*/  FRND.TRUNC R7, R8 ;  /* 0x0000000800077307 */ /* 0x000e24000020d000 */
[----:B0-----:R-:W-:-:S04]  /*1080*/  FFMA R4, R7, -20, R4 ;  /* 0xc1a0000007047823 */ /* 0x001fc80000000004 */
[----:B------:R-:W-:-:S05]  /*1090*/  FFMA R19, R4, R4, R19 ;  /* 0x0000000404137223 */ /* 0x000fca0000000013 */
[----:B------:R-:W-:-:S04]  /*10a0*/  FSETP.GT.AND P0, PT, R19, 9.9999999600419720025e-13, PT ;  /* 0x2b8cbccc1300780b */ /* 0x000fc80003f04000 */
[----:B------:R-:W-:-:S13]  /*10b0*/  FSETP.GEU.OR P0, PT, R19, R12, !P0 ;  /* 0x0000000c1300720b */ /* 0x000fda000470e400 */
[----:B------:R-:W-:Y:S05]  /*10c0*/  @P0 BRA `(.L_x_10) ;  /* 0x0000000000680947 */ /* 0x000fea0003800000 */
[----:B------:R-:W-:Y:S01]  /*10d0*/  IADD3 R7, PT, PT, R19, 0x1800000, RZ ;  /* 0x0180000013077810 */ /* 0x000fe20007ffe0ff */
[----:B------:R-:W-:Y:S03]  /*10e0*/  BSSY.RECONVERGENT B0, `(.L_x_17) ;  /* 0x000000c000007945 */ /* 0x000fe60003800200 */
[----:B------:R-:W-:-:S04]  /*10f0*/  LOP3.LUT R7, R7, 0x7f800000, RZ, 0xc0, !PT ;  /* 0x7f80000007077812 */ /* 0x000fc800078ec0ff */
[----:B------:R-:W-:-:S13]  /*1100*/  ISETP.GT.U32.AND P0, PT, R7, 0x1ffffff, PT ;  /* 0x01ffffff0700780c */ /* 0x000fda0003f04070 */
[----:B------:R-:W-:Y:S05]  /*1110*/  @P0 BRA `(.L_x_18) ;  /* 0x0000000000100947 */ /* 0x000fea0003800000 */
[----:B------:R-:W-:Y:S01]  /*1120*/  IMAD.MOV.U32 R7, RZ, RZ, R19 ;  /* 0x000000ffff077224 */ /* 0x000fe200078e0013 */
[----:B------:R-:W-:-:S07]  /*1130*/  MOV R24, 0x1150 ;  /* 0x0000115000187802 */ /* 0x000fce0000000f00 */
[----:B------:R-:W-:Y:S05]  /*1140*/  CALL.REL.NOINC `($__internal_0_$__cuda_sm20_rcp_rn_f32_slowpath) ;  /* 0x0000001000447944 */ /* 0x000fea0003c00000 */
[----:B------:R-:W-:Y:S05]  /*1150*/  BRA `(.L_x_19) ;  /* 0x0000000000107947 */ /* 0x000fea0003800000 */
.L_x_18:
[----:B------:R-:W0:Y:S02]  /*1160*/  MUFU.RCP R7, R19 ;  /* 0x0000001300077308 */ /* 0x000e240000001000 */
[----:B0-----:R-:W-:-:S04]  /*1170*/  FFMA R8, R19, R7, -1 ;  /* 0xbf80000013087423 */ /* 0x001fc80000000007 */
[----:B------:R-:W-:-:S04]  /*1180*/  FADD.FTZ R8, -R8, -RZ ;  /* 0x800000ff08087221 */ /* 0x000fc80000010100 */
[----:B------:R-:W-:-:S07]  /*1190*/  FFMA R7, R7, R8, R7 ;  /* 0x0000000807077223 */ /* 0x000fce0000000007 */
.L_x_19:
[----:B------:R-:W-:Y:S05]  /*11a0*/  BSYNC.RECONVERGENT B0 ;  /* 0x0000000000007941 */ /* 0x000fea0003800200 */
.L_x_17:
[----:B------:R-:W-:-:S04]  /*11b0*/  FMUL R8, R7, R7 ;  /* 0x0000000707087220 */ /* 0x000fc80000400000 */
[----:B------:R-:W-:-:S04]  /*11c0*/  FMUL R8, R8, R7 ;  /* 0x0000000708087220 */ /* 0x000fc80000400000 */
[C---:B------:R-:W-:Y:S01]  /*11d0*/  FMUL R19, R8.reuse, 48 ;  /* 0x4240000008137820 */ /* 0x040fe20000400000 */
[----:B------:R-:W-:-:S04]  /*11e0*/  FADD R8, R8, -0.5 ;  /* 0xbf00000008087421 */ /* 0x000fc80000000000 */
[----:B------:R-:W-:-:S04]  /*11f0*/  FMUL R8, R19, R8 ;  /* 0x0000000813087220 */ /* 0x000fc80000400000 */
[----:B------:R-:W-:-:S04]  /*1200*/  FMUL R7, R8, R7 ;  /* 0x0000000708077220 */ /* 0x000fc80000400000 */
[-C--:B------:R-:W-:Y:S01]  /*1210*/  FMUL R19, R6, R7.reuse ;  /* 0x0000000706137220 */ /* 0x080fe20000400000 */
[-C--:B------:R-:W-:Y:S01]  /*1220*/  FMUL R5, R5, R7.reuse ;  /* 0x0000000705057220 */ /* 0x080fe20000400000 */
[----:B------:R-:W-:-:S03]  /*1230*/  FMUL R7, R4, R7 ;  /* 0x0000000704077220 */ /* 0x000fc60000400000 */
[----:B------:R0:W-:Y:S04]  /*1240*/  REDG.E.ADD.F32.FTZ.RN.STRONG.GPU desc[UR4][R20.64], R19 ;  /* 0x00000013140079a6 */ /* 0x0001e8000c12f304 */
[----:B------:R0:W-:Y:S04]  /*1250*/  REDG.E.ADD.F32.FTZ.RN.STRONG.GPU desc[UR4][R20.64+0x4], R5 ;  /* 0x00000405140079a6 */ /* 0x0001e8000c12f304 */
[----:B------:R0:W-:Y:S02]  /*1260*/  REDG.E.ADD.F32.FTZ.RN.STRONG.GPU desc[UR4][R20.64+0x8], R7 ;  /* 0x00000807140079a6 */ /* 0x0001e4000c12f304 */
.L_x_10:
[----:B------:R-:W-:Y:S05]  /*1270*/  BSYNC.RECONVERGENT B4 ;  /* 0x0000000000047941 */ /* 0x000fea0003800200 */
.L_x_9:
[----:B0-----:R-:W0:Y:S02]  /*1280*/  LDC.64 R4, c[0x0][0x388] ;  /* 0x0000e200ff047b82 */ /* 0x001e240000000a00 */
[----:B0-----:R-:W-:-:S06]  /*1290*/  IMAD.WIDE R26, R26, 0x4, R4 ;  /* 0x000000041a1a7825 */ /* 0x001fcc00078e0204 */
[----:B------:R-:W2:Y:S02]  /*12a0*/  LDG.E R26, desc[UR4][R26.64] ;  /* 0x000000041a1a7981 */ /* 0x000ea4000c1e1900 */
[----:B--2---:R-:W-:-:S13]  /*12b0*/  ISETP.NE.AND P0, PT, R26, -0x1, PT ;  /* 0xffffffff1a00780c */ /* 0x004fda0003f05270 */
[----:B------:R-:W-:Y:S05]  /*12c0*/  @P0 BRA `(.L_x_20) ;  /* 0xfffffff800400947 */ /* 0x000fea000383ffff */
.L_x_8:
[----:B------:R-:W-:Y:S05]  /*12d0*/  BSYNC B3 ;  /* 0x0000000000037941 */ /* 0x000fea0003800000 */
.L_x_7:
[----:B------:R-:W0:Y:S01]  /*12e0*/  LDCU UR6, c[0x0][0x3a4] ;  /* 0x00007480ff0677ac */ /* 0x000e220008000800 */
[----:B------:R-:W1:Y:S01]  /*12f0*/  LDC.64 R4, c[0x0][0x380] ;  /* 0x0000e000ff047b82 */ /* 0x000e620000000a00 */
[----:B0-----:R-:W-:-:S04]  /*1300*/  IMAD R6, R16, UR6, R9 ;  /* 0x0000000610067c24 */ /* 0x001fc8000f8e0209 */
[----:B------:R-:W-:-:S04]  /*1310*/  IMAD R7, R6, UR6, R11 ;  /* 0x0000000606077c24 */ /* 0x000fc8000f8e020b */
[----:B-1----:R-:W-:-:S05]  /*1320*/  IMAD.WIDE R4, R7, 0x4, R4 ;  /* 0x0000000407047825 */ /* 0x002fca00078e0204 */
[----:B------:R-:W2:Y:S01]  /*1330*/  LDG.E R6, desc[UR4][R4.64] ;  /* 0x0000000404067981 */ /* 0x000ea2000c1e1900 */
[----:B------:R-:W-:Y:S01]  /*1340*/  BSSY B3, `(.L_x_21) ;  /* 0x0000073000037945 */ /* 0x000fe20003800000 */
[----:B--2---:R-:W-:-:S13]  /*1350*/  ISETP.NE.AND P0, PT, R6, -0x1, PT ;  /* 0xffffffff0600780c */ /* 0x004fda0003f05270 */
[----:B------:R-:W-:Y:S05]  /*1360*/  @!P0 BRA `(.L_x_22) ;  /* 0x0000000400c08947 */ /* 0x000fea0003800000 */
.L_x_34:
        /* <DEDUP_REMOVED lines=10> */
[----:B------:R-:W-:Y:S01]  /*1410*/  HFMA2 R5, -RZ, RZ, 2.8125, 0 ;  /* 0x41a00000ff057431 */ /* 0x000fe200000001ff */
        /* <DEDUP_REMOVED lines=17> */
.L_x_26:
[----:B------:R-:W-:Y:S05]  /*1530*/  BSYNC.RECONVERGENT B5 ;  /* 0x0000000000057941 */ /* 0x000fea0003800200 */
.L_x_25:
        /* <DEDUP_REMOVED lines=11> */
[----:B------:R-:W-:-:S04]  /*15f0*/  FFMA R24, R19, -20, R26 ;  /* 0xc1a0000013187823 */ /* 0x000fc8000000001a */
[----:B------:R-:W-:Y:S01]  /*1600*/  FFMA R7, R7, R24, R19 ;  /* 0x0000001807077223 */ /* 0x000fe20000000013 */
[----:B0-----:R-:W-:Y:S01]  /*1610*/  FFMA R5, R8, -20, R5 ;  /* 0xc1a0000008057823 */ /* 0x001fe20000000005 */
[----:B------:R-:W-:Y:S06]  /*1620*/  @!P0 BRA `(.L_x_28) ;  /* 0x0000000000108947 */ /* 0x000fec0003800000 */
[----:B------:R-:W-:Y:S01]  /*1630*/  IMAD.MOV.U32 R23, RZ, RZ, R26 ;  /* 0x000000ffff177224 */ /* 0x000fe200078e001a */
[----:B------:R-:W-:Y:S02]  /*1640*/  MOV R7, 0x41a00000 ;  /* 0x41a0000000077802 */ /* 0x000fe40000000f00 */
[----:B------:R-:W-:-:S07]  /*1650*/  MOV R24, 0x1670 ;  /* 0x0000167000187802 */ /* 0x000fce0000000f00 */
[----:B------:R-:W-:Y:S05]  /*1660*/  CALL.REL.NOINC `($__internal_1_$__cuda_sm3x_div_rn_noftz_f32_slowpath) ;  /* 0x0000000c00d07944 */ /* 0x000fea0003c00000 */
.L_x_28:
[----:B------:R-:W-:Y:S05]  /*1670*/  BSYNC.RECONVERGENT B5 ;  /* 0x0000000000057941 */ /* 0x000fea0003800200 */
.L_x_27:
[----:B------:R-:W-:Y:S01]  /*1680*/  HFMA2 R8, -RZ, RZ, 1.75, 0 ;  /* 0x3f000000ff087431 */ /* 0x000fe200000001ff */
[----:B------:R-:W-:Y:S01]  /*1690*/  MOV R24, 0x41a00000 ;  /* 0x41a0000000187802 */ /* 0x000fe20000000f00 */
[----:B------:R-:W-:Y:S01]  /*16a0*/  IMAD.MOV.U32 R23, RZ, RZ, 0x3d4ccccd ;  /* 0x3d4ccccdff177424 */ /* 0x000fe200078e00ff */
[----:B------:R-:W-:Y:S01]  /*16b0*/  FCHK P0, R4, 20 ;  /* 0x41a0000004007902 */ /* 0x000fe20000000000 */
[----:B------:R-:W-:Y:S02]  /*16c0*/  BSSY.RECONVERGENT B5, `(.L_x_29) ;  /* 0x000000f000057945 */ /* 0x000fe40003800200 */
[----:B------:R-:W-:Y:S01]  /*16d0*/  FFMA R24, R23, -R24, 1 ;  /* 0x3f80000017187423 */ /* 0x000fe20000000818 */
[----:B------:R-:W-:-:S05]  /*16e0*/  LOP3.LUT R8, R8, 0x80000000, R7, 0xb8, !PT ;  /* 0x8000000008087812 */ /* 0x000fca00078eb807 */
[----:B------:R-:W-:Y:S01]  /*16f0*/  FADD.RZ R8, R8, R7 ;  /* 0x0000000708087221 */ /* 0x000fe2000000c000 */
[----:B------:R-:W-:-:S03]  /*1700*/  FFMA R7, R24, R23, 0.050000000745058059692 ;  /* 0x3d4ccccd18077423 */ /* 0x000fc60000000017 */
[----:B------:R-:W0:Y:S01]  /*1710*/  FRND.TRUNC R19, R8 ;  /* 0x0000000800137307 */ /* 0x000e22000020d000 */
[----:B------:R-:W-:-:S04]  /*1720*/  FFMA R23, R7, R4, RZ ;  /* 0x0000000407177223 */ /* 0x000fc800000000ff */
[----:B------:R-:W-:-:S04]  /*1730*/  FFMA R24, R23, -20, R4 ;  /* 0xc1a0000017187823 */ /* 0x000fc80000000004 */
[----:B------:R-:W-:Y:S01]  /*1740*/  FFMA R7, R7, R24, R23 ;  /* 0x0000001807077223 */ /* 0x000fe20000000017 */
[----:B0-----:R-:W-:Y:S01]  /*1750*/  FFMA R26, R19, -20, R26 ;  /* 0xc1a00000131a7823 */ /* 0x001fe2000000001a */
[----:B------:R-:W-:Y:S06]  /*1760*/  @!P0 BRA `(.L_x_30) ;  /* 0x0000000000108947 */ /* 0x000fec0003800000 */
[----:B------:R-:W-:Y:S01]  /*1770*/  MOV R23, R4 ;  /* 0x0000000400177202 */ /* 0x000fe20000000f00 */
[----:B------:R-:W-:Y:S01]  /*1780*/  IMAD.MOV.U32 R7, RZ, RZ, 0x41a00000 ;  /* 0x41a00000ff077424 */ /* 0x000fe200078e00ff */
[----:B------:R-:W-:-:S07]  /*1790*/  MOV R24, 0x17b0 ;  /* 0x000017b000187802 */ /* 0x000fce0000000f00 */
[----:B------:R-:W-:Y:S05]  /*17a0*/  CALL.REL.NOINC `($__internal_1_$__cuda_sm3x_div_rn_noftz_f32_slowpath) ;  /* 0x0000000c00807944 */ /* 0x000fea0003c00000 */
.L_x_30:
[----:B------:R-:W-:Y:S05]  /*17b0*/  BSYNC.RECONVERGENT B5 ;  /* 0x0000000000057941 */ /* 0x000fea0003800200 */
.L_x_29:
        /* <DEDUP_REMOVED lines=20> */
.L_x_32:
[----:B------:R-:W0:Y:S02]  /*1900*/  MUFU.RCP R7, R19 ;  /* 0x0000001300077308 */ /* 0x000e240000001000 */
[----:B0-----:R-:W-:-:S04]  /*1910*/  FFMA R8, R19, R7, -1 ;  /* 0xbf80000013087423 */ /* 0x001fc80000000007 */
[----:B------:R-:W-:-:S04]  /*1920*/  FADD.FTZ R8, -R8, -RZ ;  /* 0x800000ff08087221 */ /* 0x000fc80000010100 */
[----:B------:R-:W-:-:S07]  /*1930*/  FFMA R7, R7, R8, R7 ;  /* 0x0000000807077223 */ /* 0x000fce0000000007 */
.L_x_33:
[----:B------:R-:W-:Y:S05]  /*1940*/  BSYNC.RECONVERGENT B0 ;  /* 0x0000000000007941 */ /* 0x000fea0003800200 */
.L_x_31:
        /* <DEDUP_REMOVED lines=12> */
.L_x_24:
[----:B------:R-:W-:Y:S05]  /*1a10*/  BSYNC.RECONVERGENT B4 ;  /* 0x0000000000047941 */ /* 0x000fea0003800200 */
.L_x_23:
[----:B0-----:R-:W0:Y:S02]  /*1a20*/  LDC.64 R4, c[0x0][0x388] ;  /* 0x0000e200ff047b82 */ /* 0x001e240000000a00 */
[----:B0-----:R-:W-:-:S06]  /*1a30*/  IMAD.WIDE R6, R6, 0x4, R4 ;  /* 0x0000000406067825 */ /* 0x001fcc00078e0204 */
[----:B------:R-:W2:Y:S02]  /*1a40*/  LDG.E R6, desc[UR4][R6.64] ;  /* 0x0000000406067981 */ /* 0x000ea4000c1e1900 */
[----:B--2---:R-:W-:-:S13]  /*1a50*/  ISETP.NE.AND P0, PT, R6, -0x1, PT ;  /* 0xffffffff0600780c */ /* 0x004fda0003f05270 */
[----:B------:R-:W-:Y:S05]  /*1a60*/  @P0 BRA `(.L_x_34) ;  /* 0xfffffff800400947 */ /* 0x000fea000383ffff */
.L_x_22:
[----:B------:R-:W-:Y:S05]  /*1a70*/  BSYNC B3 ;  /* 0x0000000000037941 */ /* 0x000fea0003800000 */
.L_x_21:
        /* <DEDUP_REMOVED lines=9> */
.L_x_48:
        /* <DEDUP_REMOVED lines=8> */
[----:B------:R0:W3:Y:S04]  /*1b90*/  LDG.E R9, desc[UR4][R6.64+0x4] ;  /* 0x0000040406097981 */ /* 0x0000e8000c1e1900 */
[----:B------:R-:W0:Y:S01]  /*1ba0*/  LDG.E R19, desc[UR4][R6.64+0x8] ;  /* 0x0000080406137981 */ /* 0x000e22000c1e1900 */
[----:B------:R-:W-:Y:S01]  /*1bb0*/  HFMA2 R8, -RZ, RZ, 2.8125, 0 ;  /* 0x41a00000ff087431 */ /* 0x000fe200000001ff */
[----:B------:R-:W-:Y:S01]  /*1bc0*/  MOV R5, 0x3d4ccccd ;  /* 0x3d4ccccd00057802 */ /* 0x000fe20000000f00 */
[----:B------:R-:W-:Y:S04]  /*1bd0*/  BSSY.RECONVERGENT B5, `(.L_x_39) ;  /* 0x0000010000057945 */ /* 0x000fe80003800200 */
[----:B------:R-:W-:-:S04]  /*1be0*/  FFMA R8, R5, -R8, 1 ;  /* 0x3f80000005087423 */ /* 0x000fc80000000808 */
[----:B------:R-:W-:Y:S01]  /*1bf0*/  FFMA R5, R8, R5, 0.050000000745058059692 ;  /* 0x3d4ccccd08057423 */ /* 0x000fe20000000005 */
[----:B--2---:R-:W-:-:S04]  /*1c00*/  FADD R4, -R3, R4 ;  /* 0x0000000403047221 */ /* 0x004fc80000000100 */
[----:B------:R-:W1:Y:S01]  /*1c10*/  FCHK P0, R4, 20 ;  /* 0x41a0000004007902 */ /* 0x000e620000000000 */
[----:B------:R-:W-:Y:S01]  /*1c20*/  FFMA R23, R5, R4, RZ ;  /* 0x0000000405177223 */ /* 0x000fe200000000ff */
[----:B0-----:R-:W-:-:S03]  /*1c30*/  FADD R6, -R0, R19 ;  /* 0x0000001300067221 */ /* 0x001fc60000000100 */
[----:B------:R-:W-:-:S04]  /*1c40*/  FFMA R8, R23, -20, R4 ;  /* 0xc1a0000017087823 */ /* 0x000fc80000000004 */
[----:B------:R-:W-:Y:S01]  /*1c50*/  FFMA R8, R5, R8, R23 ;  /* 0x0000000805087223 */ /* 0x000fe20000000017 */
[----:B---3--:R-:W-:Y:S01]  /*1c60*/  FADD R5, -R2, R9 ;  /* 0x0000000902057221 */ /* 0x008fe20000000100 */
[----:B-1----:R-:W-:Y:S06]  /*1c70*/  @!P0 BRA `(.L_x_40) ;  /* 0x0000000000148947 */ /* 0x002fec0003800000 */
[----:B------:R-:W-:Y:S01]  /*1c80*/  IMAD.MOV.U32 R23, RZ, RZ, R4 ;  /* 0x000000ffff177224 */ /* 0x000fe200078e0004 */
[----:B------:R-:W-:Y:S02]  /*1c90*/  MOV R7, 0x41a00000 ;  /* 0x41a0000000077802 */ /* 0x000fe40000000f00 */
[----:B------:R-:W-:-:S07]  /*1ca0*/  MOV R24, 0x1cc0 ;  /* 0x00001cc000187802 */ /* 0x000fce0000000f00 */
[----:B------:R-:W-:Y:S05]  /*1cb0*/  CALL.REL.NOINC `($__internal_1_$__cuda_sm3x_div_rn_noftz_f32_slowpath) ;  /* 0x00000008003c7944 */ /* 0x000fea0003c00000 */
[----:B------:R-:W-:-:S07]  /*1cc0*/  MOV R8, R7 ;  /* 0x0000000700087202 */ /* 0x000fce0000000f00 */
.L_x_40:
[----:B------:R-:W-:Y:S05]  /*1cd0*/  BSYNC.RECONVERGENT B5 ;  /* 0x0000000000057941 */ /* 0x000fea0003800200 */
.L_x_39:
        /* <DEDUP_REMOVED lines=19> */
.L_x_42:
[----:B------:R-:W-:Y:S05]  /*1e10*/  BSYNC.RECONVERGENT B5 ;  /* 0x0000000000057941 */ /* 0x000fea0003800200 */
.L_x_41:
        /* <DEDUP_REMOVED lines=8> */
[----:B------:R-:W-:-:S04]  /*1ea0*/  FFMA R7, R24, R9, 0.050000000745058059692 ;  /* 0x3d4ccccd18077423 */ /* 0x000fc80000000009 */
[----:B------:R-:W-:Y:S01]  /*1eb0*/  FFMA R9, R7, R6, RZ ;  /* 0x0000000607097223 */ /* 0x000fe200000000ff */
[----:B------:R-:W0:Y:S03]  /*1ec0*/  FRND.TRUNC R8, R8 ;  /* 0x0000000800087307 */ /* 0x000e26000020d000 */
        /* <DEDUP_REMOVED lines=8> */
.L_x_44:
[----:B------:R-:W-:Y:S05]  /*1f50*/  BSYNC.RECONVERGENT B5 ;  /* 0x0000000000057941 */ /* 0x000fea0003800200 */
.L_x_43:
        /* <DEDUP_REMOVED lines=20> */
.L_x_46:
[----:B------:R-:W0:Y:S02]  /*20a0*/  MUFU.RCP R7, R9 ;  /* 0x0000000900077308 */ /* 0x000e240000001000 */
[----:B0-----:R-:W-:-:S04]  /*20b0*/  FFMA R8, R9, R7, -1 ;  /* 0xbf80000009087423 */ /* 0x001fc80000000007 */
[----:B------:R-:W-:-:S04]  /*20c0*/  FADD.FTZ R8, -R8, -RZ ;  /* 0x800000ff08087221 */ /* 0x000fc80000010100 */
[----:B------:R-:W-:-:S07]  /*20d0*/  FFMA R7, R7, R8, R7 ;  /* 0x0000000807077223 */ /* 0x000fce0000000007 */
.L_x_47:
[----:B------:R-:W-:Y:S05]  /*20e0*/  BSYNC.RECONVERGENT B0 ;  /* 0x0000000000007941 */ /* 0x000fea0003800200 */
.L_x_45:
        /* <DEDUP_REMOVED lines=12> */
.L_x_38:
[----:B------:R-:W-:Y:S05]  /*21b0*/  BSYNC.RECONVERGENT B4 ;  /* 0x0000000000047941 */ /* 0x000fea0003800200 */
.L_x_37:
[----:B0-----:R-:W0:Y:S02]  /*21c0*/  LDC.64 R4, c[0x0][0x388] ;  /* 0x0000e200ff047b82 */ /* 0x001e240000000a00 */
[----:B0-----:R-:W-:-:S06]  /*21d0*/  IMAD.WIDE R26, R26, 0x4, R4 ;  /* 0x000000041a1a7825 */ /* 0x001fcc00078e0204 */
[----:B------:R-:W2:Y:S02]  /*21e0*/  LDG.E R26, desc[UR4][R26.64] ;  /* 0x000000041a1a7981 */ /* 0x000ea4000c1e1900 */
[----:B--2---:R-:W-:-:S13]  /*21f0*/  ISETP.NE.AND P0, PT, R26, -0x1, PT ;  /* 0xffffffff1a00780c */ /* 0x004fda0003f05270 */
[----:B------:R-:W-:Y:S05]  /*2200*/  @P0 BRA `(.L_x_48) ;  /* 0xfffffff800400947 */ /* 0x000fea000383ffff */
.L_x_36:
[----:B------:R-:W-:Y:S05]  /*2210*/  BSYNC B3 ;  /* 0x0000000000037941 */ /* 0x000fea0003800000 */
.L_x_35:
[----:B------:R-:W-:Y:S05]  /*2220*/  @P2 BRA `(.L_x_49) ;  /* 0xffffffe400e02947 */ /* 0x000fea000383ffff */
[----:B------:R-:W-:Y:S05]  /*2230*/  BSYNC B2 ;  /* 0x0000000000027941 */ /* 0x000fea0003800000 */
.L_x_6:
[----:B------:R-:W-:Y:S05]  /*2240*/  @P1 BRA `(.L_x_50) ;  /* 0xffffffe4006c1947 */ /* 0x000fea000383ffff */
[----:B------:R-:W-:Y:S05]  /*2250*/  EXIT ;  /* 0x000000000000794d */ /* 0x000fea0003800000 */
        .weak           $__internal_0_$__cuda_sm20_rcp_rn_f32_slowpath
        .type           $__internal_0_$__cuda_sm20_rcp_rn_f32_slowpath,@function
        .size           $__internal_0_$__cuda_sm20_rcp_rn_f32_slowpath,($__internal_1_$__cuda_sm3x_div_rn_noftz_f32_slowpath - $__internal_0_$__cuda_sm20_rcp_rn_f32_slowpath)
$__internal_0_$__cuda_sm20_rcp_rn_f32_slowpath:
[----:B------:R-:W-:Y:S01]  /*2260*/  SHF.L.U32 R8, R7, 0x1, RZ ;  /* 0x0000000107087819 */ /* 0x000fe200000006ff */
[----:B------:R-:W-:Y:S03]  /*2270*/  BSSY.RECONVERGENT B1, `(.L_x_51) ;  /* 0x0000030000017945 */ /* 0x000fe60003800200 */
[----:B------:R-:W-:-:S04]  /*2280*/  SHF.R.U32.HI R8, RZ, 0x18, R8 ;  /* 0x00000018ff087819 */ /* 0x000fc80000011608 */
[----:B------:R-:W-:-:S13]  /*2290*/  ISETP.NE.U32.AND P0, PT, R8, RZ, PT ;  /* 0x000000ff0800720c */ /* 0x000fda0003f05070 */
[----:B------:R-:W-:Y:S05]  /*22a0*/  @P0 BRA `(.L_x_52) ;  /* 0x0000000000280947 */ /* 0x000fea0003800000 */
[----:B------:R-:W-:-:S04]  /*22b0*/  SHF.L.U32 R8, R7, 0x1, RZ ;  /* 0x0000000107087819 */ /* 0x000fc800000006ff */
[----:B------:R-:W-:-:S13]  /*22c0*/  ISETP.NE.AND P0, PT, R8, RZ, PT ;  /* 0x000000ff0800720c */ /* 0x000fda0003f05270 */
[----:B------:R-:W-:Y:S01]  /*22d0*/  @P0 FFMA R23, R7, 1.84467440737095516160e+19, RZ ;  /* 0x5f80000007170823 */ /* 0x000fe200000000ff */
[----:B------:R-:W-:Y:S08]  /*22e0*/  @!P0 MUFU.RCP R19, R7 ;  /* 0x0000000700138308 */ /* 0x000ff00000001000 */
[----:B------:R-:W0:Y:S02]  /*22f0*/  @P0 MUFU.RCP R8, R23 ;  /* 0x0000001700080308 */ /* 0x000e240000001000 */
[----:B0-----:R-:W-:-:S04]  /*2300*/  @P0 FFMA R25, R23, R8, -1 ;  /* 0xbf80000017190423 */ /* 0x001fc80000000008 */
[----:B------:R-:W-:-:S04]  /*2310*/  @P0 FADD.FTZ R25, -R25, -RZ ;  /* 0x800000ff19190221 */ /* 0x000fc80000010100 */
[----:B------:R-:W-:-:S04]  /*2320*/  @P0 FFMA R8, R8, R25, R8 ;  /* 0x0000001908080223 */ /* 0x000fc80000000008 */
[----:B------:R-:W-:Y:S01]  /*2330*/  @P0 FFMA R19, R8, 1.84467440737095516160e+19, RZ ;  /* 0x5f80000008130823 */ /* 0x000fe200000000ff */
[----:B------:R-:W-:Y:S06]  /*2340*/  BRA `(.L_x_53) ;  /* 0x0000000000887947 */ /* 0x000fec0003800000 */
.L_x_52:
[----:B------:R-:W-:-:S05]  /*2350*/  VIADD R19, R8, 0xffffff03 ;  /* 0xffffff0308137836 */ /* 0x000fca0000000000 */
[----:B------:R-:W-:-:S13]  /*2360*/  ISETP.GT.U32.AND P0, PT, R19, 0x1, PT ;  /* 0x000000011300780c */ /* 0x000fda0003f04070 */
[----:B------:R-:W-:Y:S05]  /*2370*/  @P0 BRA `(.L_x_54) ;  /* 0x0000000000780947 */ /* 0x000fea0003800000 */
[----:B------:R-:W-:Y:S02]  /*2380*/  LOP3.LUT R23, R7, 0x7fffff, RZ, 0xc0, !PT ;  /* 0x007fffff07177812 */ /* 0x000fe400078ec0ff */
[----:B------:R-:W-:Y:S02]  /*2390*/  MOV R30, 0x3 ;  /* 0x00000003001e7802 */ /* 0x000fe40000000f00 */
[----:B------:R-:W-:-:S04]  /*23a0*/  LOP3.LUT R23, R23, 0x3f800000, RZ, 0xfc, !PT ;  /* 0x3f80000017177812 */ /* 0x000fc800078efcff */
[----:B------:R-:W0:Y:S02]  /*23b0*/  MUFU.RCP R28, R23 ;  /* 0x00000017001c7308 */ /* 0x000e240000001000 */
[----:B0-----:R-:W-:-:S04]  /*23c0*/  FFMA R25, R23, R28, -1 ;  /* 0xbf80000017197423 */ /* 0x001fc8000000001c */
[----:B------:R-:W-:-:S04]  /*23d0*/  FADD.FTZ R25, -R25, -RZ ;  /* 0x800000ff19197221 */ /* 0x000fc80000010100 */
[CCC-:B------:R-:W-:Y:S01]  /*23e0*/  FFMA.RM R27, R28.reuse, R25.reuse, R28.reuse ;  /* 0x000000191c1b7223 */ /* 0x1c0fe2000000401c */
[----:B------:R-:W-:Y:S01]  /*23f0*/  FFMA.RP R28, R28, R25, R28 ;  /* 0x000000191c1c7223 */ /* 0x000fe2000000801c */
[----:B------:R-:W-:-:S04]  /*2400*/  SHF.L.U32 R25, R30, R19, RZ ;  /* 0x000000131e197219 */ /* 0x000fc800000006ff */
[C---:B------:R-:W-:Y:S02]  /*2410*/  FSETP.NEU.FTZ.AND P0, PT, R27.reuse, R28, PT ;  /* 0x0000001c1b00720b */ /* 0x040fe40003f1d000 */
[----:B------:R-:W-:Y:S02]  /*2420*/  LOP3.LUT R28, R27, 0x7fffff, RZ, 0xc0, !PT ;  /* 0x007fffff1b1c7812 */ /* 0x000fe400078ec0ff */
[----:B------:R-:W-:Y:S02]  /*2430*/  SEL R23, RZ, 0xffffffff, !P0 ;  /* 0xffffffffff177807 */ /* 0x000fe40004000000 */
[----:B------:R-:W-:Y:S02]  /*2440*/  LOP3.LUT R28, R28, 0x800000, RZ, 0xfc, !PT ;  /* 0x008000001c1c7812 */ /* 0x000fe400078efcff */
[----:B------:R-:W-:Y:S02]  /*2450*/  IADD3 R23, PT, PT, -R23, RZ, RZ ;  /* 0x000000ff17177210 */ /* 0x000fe40007ffe1ff */
[----:B------:R-:W-:-:S02]  /*2460*/  LOP3.LUT R30, R25, R28, RZ, 0xc0, !PT ;  /* 0x0000001c191e7212 */ /* 0x000fc400078ec0ff */
[-C--:B------:R-:W-:Y:S02]  /*2470*/  LOP3.LUT P3, RZ, R23, R19.reuse, R28, 0xf8, !PT ;  /* 0x0000001317ff7212 */ /* 0x080fe4000786f81c */
[----:B------:R-:W-:-:S04]  /*2480*/  SHF.R.U32.HI R30, RZ, R19, R30 ;  /* 0x00000013ff1e7219 */ /* 0x000fc8000001161e */
[C---:B------:R-:W-:Y:S02]  /*2490*/  LOP3.LUT P0, RZ, R30.reuse, 0x1, RZ, 0xc0, !PT ;  /* 0x000000011eff7812 */ /* 0x040fe4000780c0ff */
[----:B------:R-:W-:-:S04]  /*24a0*/  LOP3.LUT P4, RZ, R30, 0x2, RZ, 0xc0, !PT ;  /* 0x000000021eff7812 */ /* 0x000fc8000788c0ff */
[----:B------:R-:W-:Y:S02]  /*24b0*/  PLOP3.LUT P0, PT, P0, P3, P4, 0xe0, 0x0 ;  /* 0x000000000000781c */ /* 0x000fe40000707c40 */
[----:B------:R-:W-:Y:S02]  /*24c0*/  LOP3.LUT P3, RZ, R7, 0x7fffff, RZ, 0xc0, !PT ;  /* 0x007fffff07ff7812 */ /* 0x000fe4000786c0ff */
[----:B------:R-:W-:-:S05]  /*24d0*/  SEL R19, RZ, 0x1, !P0 ;  /* 0x00000001ff137807 */ /* 0x000fca0004000000 */
[----:B------:R-:W-:-:S05]  /*24e0*/  IMAD.MOV R19, RZ, RZ, -R19 ;  /* 0x000000ffff137224 */ /* 0x000fca00078e0a13 */
[----:B------:R-:W-:Y:S02]  /*24f0*/  ISETP.GE.AND P0, PT, R19, RZ, PT ;  /* 0x000000ff1300720c */ /* 0x000fe40003f06270 */
[----:B------:R-:W-:-:S04]  /*2500*/  IADD3 R19, PT, PT, R8, -0xfc, RZ ;  /* 0xffffff0408137810 */ /* 0x000fc80007ffe0ff */
[----:B------:R-:W-:-:S07]  /*2510*/  SHF.R.U32.HI R28, RZ, R19, R28 ;  /* 0x00000013ff1c7219 */ /* 0x000fce000001161c */
[----:B------:R-:W-:-:S05]  /*2520*/  @!P0 IADD3 R28, PT, PT, R28, 0x1, RZ ;  /* 0x000000011c1c8810 */ /* 0x000fca0007ffe0ff */
[----:B------:R-:W-:-:S05]  /*2530*/  @!P3 IMAD.SHL.U32 R28, R28, 0x2, RZ ;  /* 0x000000021c1cb824 */ /* 0x000fca00078e00ff */
[----:B------:R-:W-:Y:S01]  /*2540*/  LOP3.LUT R19, R28, 0x80000000, R7, 0xf8, !PT ;  /* 0x800000001c137812 */ /* 0x000fe200078ef807 */
[----:B------:R-:W-:Y:S06]  /*2550*/  BRA `(.L_x_53) ;  /* 0x0000000000047947 */ /* 0x000fec0003800000 */
.L_x_54:
[----:B------:R0:W1:Y:S02]  /*2560*/  MUFU.RCP R19, R7 ;  /* 0x0000000700137308 */ /* 0x0000640000001000 */
.L_x_53:
[----:B------:R-:W-:Y:S05]  /*2570*/  BSYNC.RECONVERGENT B1 ;  /* 0x0000000000017941 */ /* 0x000fea0003800200 */
.L_x_51:
[----:B------:R-:W-:Y:S01]  /*2580*/  HFMA2 R25, -RZ, RZ, 0, 0 ;  /* 0x00000000ff197431 */ /* 0x000fe200000001ff */
[----:B01----:R-:W-:-:S03]  /*2590*/  MOV R7, R19 ;  /* 0x0000001300077202 */ /* 0x003fc60000000f00 */
[----:B------:R-:W-:Y:S05]  /*25a0*/  RET.REL.NODEC R24 `(_Z14compute_forcesPiS_PfS0_iif) ;  /* 0xffffffd818947950 */ /* 0x000fea0003c3ffff */
        .weak           $__internal_1_$__cuda_sm3x_div_rn_noftz_f32_slowpath
        .type           $__internal_1_$__cuda_sm3x_div_rn_noftz_f32_slowpath,@function
        .size           $__internal_1_$__cuda_sm3x_div_rn_noftz_f32_slowpath,(.L_x_68 - $__internal_1_$__cuda_sm3x_div_rn_noftz_f32_slowpath)
$__internal_1_$__cuda_sm3x_div_rn_noftz_f32_slowpath:
[----:B------:R-:W-:Y:S01]  /*25b0*/  SHF.R.U32.HI R19, RZ, 0x17, R7 ;  /* 0x00000017ff137819 */ /* 0x000fe20000011607 */
[----:B------:R-:W-:Y:S01]  /*25c0*/  BSSY.RECONVERGENT B0, `(.L_x_55) ;  /* 0x0000062000007945 */ /* 0x000fe20003800200 */
[----:B------:R-:W-:Y:S02]  /*25d0*/  SHF.R.U32.HI R25, RZ, 0x17, R23 ;  /* 0x00000017ff197819 */ /* 0x000fe40000011617 */
[----:B------:R-:W-:Y:S02]  /*25e0*/  LOP3.LUT R19, R19, 0xff, RZ, 0xc0, !PT ;  /* 0x000000ff13137812 */ /* 0x000fe400078ec0ff */
[----:B------:R-:W-:-:S03]  /*25f0*/  LOP3.LUT R25, R25, 0xff, RZ, 0xc0, !PT ;  /* 0x000000ff19197812 */ /* 0x000fc600078ec0ff */
[----:B------:R-:W-:Y:S01]  /*2600*/  VIADD R27, R19, 0xffffffff ;  /* 0xffffffff131b7836 */ /* 0x000fe20000000000 */
[----:B------:R-:W-:-:S04]  /*2610*/  IADD3 R28, PT, PT, R25, -0x1, RZ ;  /* 0xffffffff191c7810 */ /* 0x000fc80007ffe0ff */
[----:B------:R-:W-:-:S04]  /*2620*/  ISETP.GT.U32.AND P0, PT, R27, 0xfd, PT ;  /* 0x000000fd1b00780c */ /* 0x000fc80003f04070 */
[----:B------:R-:W-:-:S13]  /*2630*/  ISETP.GT.U32.OR P0, PT, R28, 0xfd, P0 ;  /* 0x000000fd1c00780c */ /* 0x000fda0000704470 */
[----:B------:R-:W-:Y:S01]  /*2640*/  @!P0 MOV R8, RZ ;  /* 0x000000ff00088202 */ /* 0x000fe20000000f00 */
[----:B------:R-:W-:Y:S06]  /*2650*/  @!P0 BRA `(.L_x_56) ;  /* 0x00000000005c8947 */ /* 0x000fec0003800000 */
[----:B------:R-:W-:Y:S02]  /*2660*/  FSETP.GTU.FTZ.AND P0, PT, |R23|, +INF , PT ;  /* 0x7f8000001700780b */ /* 0x000fe40003f1c200 */
[----:B------:R-:W-:-:S04]  /*2670*/  FSETP.GTU.FTZ.AND P3, PT, |R7|, +INF , PT ;  /* 0x7f8000000700780b */ /* 0x000fc80003f7c200 */
[----:B------:R-:W-:-:S13]  /*2680*/  PLOP3.LUT P0, PT, P0, P3, PT, 0xf8, 0x8f ;  /* 0x00000000008f781c */ /* 0x000fda0000707f70 */
[----:B------:R-:W-:Y:S05]  /*2690*/  @P0 BRA `(.L_x_57) ;  /* 0x00000004004c0947 */ /* 0x000fea0003800000 */
[----:B------:R-:W-:-:S13]  /*26a0*/  LOP3.LUT P0, RZ, R7, 0x7fffffff, R23, 0xc8, !PT ;  /* 0x7fffffff07ff7812 */ /* 0x000fda000780c817 */
[----:B------:R-:W-:Y:S05]  /*26b0*/  @!P0 BRA `(.L_x_58) ;  /* 0x00000004003c8947 */ /* 0x000fea0003800000 */
[----:B------:R-:W-:Y:S02]  /*26c0*/  FSETP.NEU.FTZ.AND P3, PT, |R23|, +INF , PT ;  /* 0x7f8000001700780b */ /* 0x000fe40003f7d200 */
[----:B------:R-:W-:Y:S02]  /*26d0*/  FSETP.NEU.FTZ.AND P4, PT, |R7|, +INF , PT ;  /* 0x7f8000000700780b */ /* 0x000fe40003f9d200 */
[----:B------:R-:W-:-:S11]  /*26e0*/  FSETP.NEU.FTZ.AND P0, PT, |R23|, +INF , PT ;  /* 0x7f8000001700780b */ /* 0x000fd60003f1d200 */
[----:B------:R-:W-:Y:S05]  /*26f0*/  @!P4 BRA !P3, `(.L_x_58) ;  /* 0x00000004002cc947 */ /* 0x000fea0005800000 */
[----:B------:R-:W-:-:S04]  /*2700*/  LOP3.LUT P3, RZ, R23, 0x7fffffff, RZ, 0xc0, !PT ;  /* 0x7fffffff17ff7812 */ /* 0x000fc8000786c0ff */
[----:B------:R-:W-:-:S13]  /*2710*/  PLOP3.LUT P3, PT, P4, P3, PT, 0x2f, 0xf2 ;  /* 0x0000000000f2781c */ /* 0x000fda0002766577 */
[----:B------:R-:W-:Y:S05]  /*2720*/  @P3 BRA `(.L_x_59) ;  /* 0x0000000400183947 */ /* 0x000fea0003800000 */
[----:B------:R-:W-:-:S04]  /*2730*/  LOP3.LUT P3, RZ, R7, 0x7fffffff, RZ, 0xc0, !PT ;  /* 0x7fffffff07ff7812 */ /* 0x000fc8000786c0ff */
[----:B------:R-:W-:-:S13]  /*2740*/  PLOP3.LUT P0, PT, P0, P3, PT, 0x2f, 0xf2 ;  /* 0x0000000000f2781c */ /* 0x000fda0000706577 */
[----:B------:R-:W-:Y:S05]  /*2750*/  @P0 BRA `(.L_x_60) ;  /* 0x0000000400000947 */ /* 0x000fea0003800000 */
[----:B------:R-:W-:Y:S02]  /*2760*/  ISETP.GE.AND P0, PT, R28, RZ, PT ;  /* 0x000000ff1c00720c */ /* 0x000fe40003f06270 */
[----:B------:R-:W-:-:S11]  /*2770*/  ISETP.GE.AND P3, PT, R27, RZ, PT ;  /* 0x000000ff1b00720c */ /* 0x000fd60003f66270 */
[----:B------:R-:W-:Y:S01]  /*2780*/  @P0 IMAD.MOV.U32 R8, RZ, RZ, RZ ;  /* 0x000000ffff080224 */ /* 0x000fe200078e00ff */
[----:B------:R-:W-:Y:S01]  /*2790*/  @!P0 MOV R8, 0xffffffc0 ;  /* 0xffffffc000088802 */ /* 0x000fe20000000f00 */
[----:B------:R-:W-:Y:S01]  /*27a0*/  @!P0 FFMA R23, R23, 1.84467440737095516160e+19, RZ ;  /* 0x5f80000017178823 */ /* 0x000fe200000000ff */
[----:B------:R-:W-:Y:S02]  /*27b0*/  @!P3 FFMA R7, R7, 1.84467440737095516160e+19, RZ ;  /* 0x5f8000000707b823 */ /* 0x000fe400000000ff */
[----:B------:R-:W-:-:S07]  /*27c0*/  @!P3 IADD3 R8, PT, PT, R8, 0x40, RZ ;  /* 0x000000400808b810 */ /* 0x000fce0007ffe0ff */
.L_x_56:
[----:B------:R-:W-:Y:S01]  /*27d0*/  LEA R28, R19, 0xc0800000, 0x17 ;  /* 0xc0800000131c7811 */ /* 0x000fe200078eb8ff */
[----:B------:R-:W-:Y:S01]  /*27e0*/  BSSY.RECONVERGENT B1, `(.L_x_61) ;  /* 0x0000036000017945 */ /* 0x000fe20003800200 */
[----:B------:R-:W-:-:S03]  /*27f0*/  IADD3 R30, PT, PT, R25, -0x7f, RZ ;  /* 0xffffff81191e7810 */ /* 0x000fc60007ffe0ff */
[----:B------:R-:W-:Y:S01]  /*2800*/  IMAD.IADD R29, R7, 0x1, -R28 ;  /* 0x00000001071d7824 */ /* 0x000fe200078e0a1c */
[C---:B------:R-:W-:Y:S01]  /*2810*/  IADD3 R19, PT, PT, R30.reuse, 0x7f, -R19 ;  /* 0x0000007f1e137810 */ /* 0x040fe20007ffe813 */
[----:B------:R-:W-:Y:S02]  /*2820*/  IMAD R7, R30, -0x800000, R23 ;  /* 0xff8000001e077824 */ /* 0x000fe400078e0217 */
[----:B------:R-:W0:Y:S01]  /*2830*/  MUFU.RCP R27, R29 ;  /* 0x0000001d001b7308 */ /* 0x000e220000001000 */
[----:B------:R-:W-:Y:S01]  /*2840*/  FADD.FTZ R28, -R29, -RZ ;  /* 0x800000ff1d1c7221 */ /* 0x000fe20000010100 */
[----:B------:R-:W-:-:S03]  /*2850*/  IADD3 R8, PT, PT, R19, R8, RZ ;  /* 0x0000000813087210 */ /* 0x000fc60007ffe0ff */
[----:B0-----:R-:W-:-:S04]  /*2860*/  FFMA R30, R27, R28, 1 ;  /* 0x3f8000001b1e7423 */ /* 0x001fc8000000001c */
[----:B------:R-:W-:-:S04]  /*2870*/  FFMA R30, R27, R30, R27 ;  /* 0x0000001e1b1e7223 */ /* 0x000fc8000000001b */
[----:B------:R-:W-:-:S04]  /*2880*/  FFMA R23, R7, R30, RZ ;  /* 0x0000001e07177223 */ /* 0x000fc800000000ff */
[----:B------:R-:W-:-:S04]  /*2890*/  FFMA R19, R28, R23, R7 ;  /* 0x000000171c137223 */ /* 0x000fc80000000007 */
[----:B------:R-:W-:-:S04]  /*28a0*/  FFMA R19, R30, R19, R23 ;  /* 0x000000131e137223 */ /* 0x000fc80000000017 */
[----:B------:R-:W-:-:S04]  /*28b0*/  FFMA R28, R28, R19, R7 ;  /* 0x000000131c1c7223 */ /* 0x000fc80000000007 */
[----:B------:R-:W-:-:S05]  /*28c0*/  FFMA R7, R30, R28, R19 ;  /* 0x0000001c1e077223 */ /* 0x000fca0000000013 */
[----:B------:R-:W-:-:S04]  /*28d0*/  SHF.R.U32.HI R23, RZ, 0x17, R7 ;  /* 0x00000017ff177819 */ /* 0x000fc80000011607 */
[----:B------:R-:W-:-:S05]  /*28e0*/  LOP3.LUT R23, R23, 0xff, RZ, 0xc0, !PT ;  /* 0x000000ff17177812 */ /* 0x000fca00078ec0ff */
[----:B------:R-:W-:-:S05]  /*28f0*/  IMAD.IADD R23, R23, 0x1, R8 ;  /* 0x0000000117177824 */ /* 0x000fca00078e0208 */
[----:B------:R-:W-:-:S04]  /*2900*/  IADD3 R25, PT, PT, R23, -0x1, RZ ;  /* 0xffffffff17197810 */ /* 0x000fc80007ffe0ff */
[----:B------:R-:W-:-:S13]  /*2910*/  ISETP.GE.U32.AND P0, PT, R25, 0xfe, PT ;  /* 0x000000fe1900780c */ /* 0x000fda0003f06070 */
[----:B------:R-:W-:Y:S05]  /*2920*/  @!P0 BRA `(.L_x_62) ;  /* 0x0000000000808947 */ /* 0x000fea0003800000 */
[----:B------:R-:W-:-:S13]  /*2930*/  ISETP.GT.AND P0, PT, R23, 0xfe, PT ;  /* 0x000000fe1700780c */ /* 0x000fda0003f04270 */
[----:B------:R-:W-:Y:S05]  /*2940*/  @P0 BRA `(.L_x_63) ;  /* 0x00000000006c0947 */ /* 0x000fea0003800000 */
[----:B------:R-:W-:-:S13]  /*2950*/  ISETP.GE.AND P0, PT, R23, 0x1, PT ;  /* 0x000000011700780c */ /* 0x000fda0003f06270 */
[----:B------:R-:W-:Y:S05]  /*2960*/  @P0 BRA `(.L_x_64) ;  /* 0x0000000000740947 */ /* 0x000fea0003800000 */
[----:B------:R-:W-:Y:S02]  /*2970*/  ISETP.GE.AND P0, PT, R23, -0x18, PT ;  /* 0xffffffe81700780c */ /* 0x000fe40003f06270 */
[----:B------:R-:W-:-:S11]  /*2980*/  LOP3.LUT R7, R7, 0x80000000, RZ, 0xc0, !PT ;  /* 0x8000000007077812 */ /* 0x000fd600078ec0ff */
[----:B------:R-:W-:Y:S05]  /*2990*/  @!P0 BRA `(.L_x_64) ;  /* 0x0000000000688947 */ /* 0x000fea0003800000 */
[CCC-:B------:R-:W-:Y:S01]  /*29a0*/  FFMA.RP R8, R30.reuse, R28.reuse, R19.reuse ;  /* 0x0000001c1e087223 */ /* 0x1c0fe20000008013 */
[CCC-:B------:R-:W-:Y:S01]  /*29b0*/  FFMA.RM R25, R30.reuse, R28.reuse, R19.reuse ;  /* 0x0000001c1e197223 */ /* 0x1c0fe20000004013 */
[----:B------:R-:W-:Y:S01]  /*29c0*/  FFMA.RZ R19, R30, R28, R19 ;  /* 0x0000001c1e137223 */ /* 0x000fe2000000c013 */
[C---:B------:R-:W-:Y:S02]  /*29d0*/  ISETP.NE.AND P4, PT, R23.reuse, RZ, PT ;  /* 0x000000ff1700720c */ /* 0x040fe40003f85270 */
[----:B------:R-:W-:Y:S02]  /*29e0*/  ISETP.NE.AND P3, PT, R23, RZ, PT ;  /* 0x000000ff1700720c */ /* 0x000fe40003f65270 */
[----:B------:R-:W-:Y:S02]  /*29f0*/  LOP3.LUT R19, R19, 0x7fffff, RZ, 0xc0, !PT ;  /* 0x007fffff13137812 */ /* 0x000fe400078ec0ff */
[----:B------:R-:W-:Y:S02]  /*2a00*/  FSETP.NEU.FTZ.AND P0, PT, R8, R25, PT ;  /* 0x000000190800720b */ /* 0x000fe40003f1d000 */
[----:B------:R-:W-:Y:S01]  /*2a10*/  IADD3 R8, PT, PT, R23, 0x20, RZ ;  /* 0x0000002017087810 */ /* 0x000fe20007ffe0ff */
[----:B------:R-:W-:Y:S01]  /*2a20*/  IMAD.MOV R23, RZ, RZ, -R23 ;  /* 0x000000ffff177224 */ /* 0x000fe200078e0a17 */
[----:B------:R-:W-:-:S04]  /*2a30*/  LOP3.LUT R19, R19, 0x800000, RZ, 0xfc, !PT ;  /* 0x0080000013137812 */ /* 0x000fc800078efcff */
[----:B------:R-:W-:Y:S02]  /*2a40*/  SHF.L.U32 R8, R19, R8, RZ ;  /* 0x0000000813087219 */ /* 0x000fe400000006ff */
[----:B------:R-:W-:Y:S02]  /*2a50*/  SEL R28, R23, RZ, P4 ;  /* 0x000000ff171c7207 */ /* 0x000fe40002000000 */
[----:B------:R-:W-:Y:S02]  /*2a60*/  ISETP.NE.AND P3, PT, R8, RZ, P3 ;  /* 0x000000ff0800720c */ /* 0x000fe40001f65270 */
[----:B------:R-:W-:Y:S02]  /*2a70*/  SHF.R.U32.HI R23, RZ, R28, R19 ;  /* 0x0000001cff177219 */ /* 0x000fe40000011613 */
[----:B------:R-:W-:Y:S02]  /*2a80*/  PLOP3.LUT P0, PT, P0, P3, PT, 0xf8, 0x8f ;  /* 0x00000000008f781c */ /* 0x000fe40000707f70 */
[----:B------:R-:W-:-:S02]  /*2a90*/  SHF.R.U32.HI R19, RZ, 0x1, R23 ;  /* 0x00000001ff137819 */ /* 0x000fc40000011617 */
[----:B------:R-:W-:-:S04]  /*2aa0*/  SEL R8, RZ, 0x1, !P0 ;  /* 0x00000001ff087807 */ /* 0x000fc80004000000 */
[----:B------:R-:W-:-:S04]  /*2ab0*/  LOP3.LUT R8, R8, 0x1, R19, 0xf8, !PT ;  /* 0x0000000108087812 */ /* 0x000fc800078ef813 */
[----:B------:R-:W-:-:S04]  /*2ac0*/  LOP3.LUT R8, R8, R23, RZ, 0xc0, !PT ;  /* 0x0000001708087212 */ /* 0x000fc800078ec0ff */
[----:B------:R-:W-:-:S04]  /*2ad0*/  IADD3 R8, PT, PT, R19, R8, RZ ;  /* 0x0000000813087210 */ /* 0x000fc80007ffe0ff */
[----:B------:R-:W-:Y:S01]  /*2ae0*/  LOP3.LUT R7, R8, R7, RZ, 0xfc, !PT ;  /* 0x0000000708077212 */ /* 0x000fe200078efcff */
[----:B------:R-:W-:Y:S06]  /*2af0*/  BRA `(.L_x_64) ;  /* 0x0000000000107947 */ /* 0x000fec0003800000 */
.L_x_63:
[----:B------:R-:W-:-:S04]  /*2b00*/  LOP3.LUT R7, R7, 0x80000000, RZ, 0xc0, !PT ;  /* 0x8000000007077812 */ /* 0x000fc800078ec0ff */
[----:B------:R-:W-:Y:S01]  /*2b10*/  LOP3.LUT R7, R7, 0x7f800000, RZ, 0xfc, !PT ;  /* 0x7f80000007077812 */ /* 0x000fe200078efcff */
[----:B------:R-:W-:Y:S06]  /*2b20*/  BRA `(.L_x_64) ;  /* 0x0000000000047947 */ /* 0x000fec0003800000 */
.L_x_62:
[----:B------:R-:W-:-:S07]  /*2b30*/  LEA R7, R8, R7, 0x17 ;  /* 0x0000000708077211 */ /* 0x000fce00078eb8ff */
.L_x_64:
[----:B------:R-:W-:Y:S05]  /*2b40*/  BSYNC.RECONVERGENT B1 ;  /* 0x0000000000017941 */ /* 0x000fea0003800200 */
.L_x_61:
[----:B------:R-:W-:Y:S05]  /*2b50*/  BRA `(.L_x_65) ;  /* 0x0000000000207947 */ /* 0x000fea0003800000 */
.L_x_60:
[----:B------:R-:W-:-:S04]  /*2b60*/  LOP3.LUT R7, R7, 0x80000000, R23, 0x48, !PT ;  /* 0x8000000007077812 */ /* 0x000fc800078e4817 */
[----:B------:R-:W-:Y:S01]  /*2b70*/  LOP3.LUT R7, R7, 0x7f800000, RZ, 0xfc, !PT ;  /* 0x7f80000007077812 */ /* 0x000fe200078efcff */
[----:B------:R-:W-:Y:S06]  /*2b80*/  BRA `(.L_x_65) ;  /* 0x0000000000147947 */ /* 0x000fec0003800000 */
.L_x_59:
[----:B------:R-:W-:Y:S01]  /*2b90*/  LOP3.LUT R7, R7, 0x80000000, R23, 0x48, !PT ;  /* 0x8000000007077812 */ /* 0x000fe200078e4817 */
[----:B------:R-:W-:Y:S06]  /*2ba0*/  BRA `(.L_x_65) ;  /* 0x00000000000c7947 */ /* 0x000fec0003800000 */
.L_x_58:
[----:B------:R-:W0:Y:S01]  /*2bb0*/  MUFU.RSQ R7, -QNAN ;  /* 0xffc0000000077908 */ /* 0x000e220000001400 */
[----:B------:R-:W-:Y:S05]  /*2bc0*/  BRA `(.L_x_65) ;  /* 0x0000000000047947 */ /* 0x000fea0003800000 */
.L_x_57:
[----:B------:R-:W-:-:S07]  /*2bd0*/  FADD.FTZ R7, R23, R7 ;  /* 0x0000000717077221 */ /* 0x000fce0000010000 */
.L_x_65:
[----:B------:R-:W-:Y:S05]  /*2be0*/  BSYNC.RECONVERGENT B0 ;  /* 0x0000000000007941 */ /* 0x000fea0003800200 */
.L_x_55:
[----:B------:R-:W-:-:S04]  /*2bf0*/  HFMA2 R25, -RZ, RZ, 0, 0 ;  /* 0x00000000ff197431 */ /* 0x000fc800000001ff */
[----:B0-----:R-:W-:Y:S05]  /*2c00*/  RET.REL.NODEC R24 `(_Z14compute_forcesPiS_PfS0_iif) ;  /* 0xffffffd018fc7950 */ /* 0x001fea0003c3ffff */
.L_x_66:
[----:B------:R-:W-:-:S00]  /*2c10*/  BRA `(.L_x_66) ;  /* 0xfffffffc00fc7947 */ /* 0x000fc0000383ffff */
[----:B------:R-:W-:-:S00]  /*2c20*/  NOP ;  /* 0x0000000000007918 */ /* 0x000fc00000000000 */
        /* <DEDUP_REMOVED lines=13> */
.L_x_68:


//--------------------- .nv.shared.reserved.0     --------------------------
	.section	.nv.shared.reserved.0,"aw",@nobits
	.weak		__nv_reservedSMEM_offset_0_alias
	.size		__nv_reservedSMEM_offset_0_alias, 0, 64
	.other		__nv_reservedSMEM_offset_0_alias,@"STO_CUDA_RESERVED_SHARED STV_DEFAULT"
__nv_reservedSMEM_offset_0_alias:
	.zero		0
	.zero		64


//--------------------- .nv.constant0._Z14compute_forcesPiS_PfS0_iif --------------------------
	.section	.nv.constant0._Z14compute_forcesPiS_PfS0_iif,"a",@progbits
	.sectionflags	@""
	.align	4
.nv.constant0._Z14compute_forcesPiS_PfS0_iif:
	.zero		940


//--------------------- SYMBOLS --------------------------

	.type		.nv.reservedSmem.offset0,@object
	.size		.nv.reservedSmem.offset0,0x4
